// auto-generated by cutlass_sweep.gemm — config: {"arch": "sm_100", "cluster_m": 4, "cluster_n": 1, "dtype": "e4m3", "dtype_b": "e4m3", "layout": "nt", "stages": 0, "tile_k": 128, "tile_m": 256, "tile_n": 256}
#include "cutlass/cutlass.h"
#include "cutlass/gemm/collective/collective_builder.hpp"
#include "cutlass/gemm/device/gemm_universal_adapter.h"
#include "cutlass/gemm/kernel/gemm_universal.hpp"
#include "cutlass/epilogue/collective/collective_builder.hpp"

using ElemA = cutlass::float_e4m3_t;
using ElemB = cutlass::float_e4m3_t;
using ElemCD = cutlass::float_e4m3_t;
using Acc  = float;
using TileShape    = cute::Shape<cute::_256, cute::_256, cute::_128>;
using ClusterShape = cute::Shape<cute::_4, cute::_1, cute::_1>;

using CollectiveEpilogue = typename cutlass::epilogue::collective::CollectiveBuilder<
    cutlass::arch::Sm100, cutlass::arch::OpClassTensorOp,
    TileShape, ClusterShape,
    cutlass::epilogue::collective::EpilogueTileAuto,
    Acc, Acc,
    ElemCD, cutlass::layout::RowMajor, 128 / cutlass::sizeof_bits<ElemCD>::value,
    ElemCD, cutlass::layout::RowMajor, 128 / cutlass::sizeof_bits<ElemCD>::value,
    cutlass::epilogue::collective::EpilogueScheduleAuto
  >::CollectiveOp;

using CollectiveMainloop = typename cutlass::gemm::collective::CollectiveBuilder<
    cutlass::arch::Sm100, cutlass::arch::OpClassTensorOp,
    ElemA, cutlass::layout::RowMajor, 128 / cutlass::sizeof_bits<ElemA>::value,
    ElemB, cutlass::layout::ColumnMajor, 128 / cutlass::sizeof_bits<ElemB>::value,
    Acc,
    TileShape, ClusterShape,
    cutlass::gemm::collective::StageCountAutoCarveout<static_cast<int>(sizeof(typename CollectiveEpilogue::SharedStorage))>,
    cutlass::gemm::collective::KernelScheduleAuto
  >::CollectiveOp;

using GemmKernel = cutlass::gemm::kernel::GemmUniversal<
    cute::Shape<int,int,int,int>,
    CollectiveMainloop,
    CollectiveEpilogue
>;
using Gemm = cutlass::gemm::device::GemmUniversalAdapter<GemmKernel>;

// Force the device kernel symbol into the cubin without needing a host main.
auto* _anchor = &cutlass::device_kernel<GemmKernel>;


// ===== COMPILED SASS (sm_100a) =====

	.target	sm_100a

	.elftype	@"ET_EXEC"


//--------------------- .note.nv.tkinfo           --------------------------
	.section	.note.nv.tkinfo,"",@"SHT_NOTE"
	.sectionflags	@"SHF_NOTE_NV_TKINFO"
	.tkinfo
        /*0018*/ 	.word	0x00000002
        /*0030*/ 	.string	""
        /*0030*/ 	.string	"ptxas"
        /*0030*/ 	.string	"Cuda compilation tools, release 13.0, V13.0.88"
        /*0030*/ 	.string	"Build cuda_13.0.r13.0/compiler.36424714_0"
        /*0030*/ 	.string	"-arch sm_100a -m 64 "



//--------------------- .note.nv.cuinfo           --------------------------
	.section	.note.nv.cuinfo,"",@"SHT_NOTE"
	.sectionflags	@"SHF_NOTE_NV_CUINFO"
        /*0018*/ 	.short	0x0002
        /*001a*/ 	.short	0x0064
        /*001c*/ 	.short	0x0082
	.zero		2


//--------------------- .nv.info                  --------------------------
	.section	.nv.info,"",@"SHT_CUDA_INFO"
	.align	4


	//----- nvinfo : EIATTR_REGCOUNT
	.align		4
        /*0000*/ 	.byte	0x04, 0x2f
        /*0002*/ 	.short	(.L_20 - .L_19)
	.align		4
.L_19:
        /*0004*/ 	.word	index@(_ZN7cutlass13device_kernelINS_4gemm6kernel13GemmUniversalIN4cute5tupleIJiiiiEEENS1_10collective13CollectiveMmaINS1_35MainloopSm100TmaUmmaWarpSpecializedILi5ELi2ELi2ENS5_IJNS4_1CILi4EEENSA_ILi1EEESC_EEEEENS5_IJNSA_ILi256EEESF_NSA_ILi128EEEEEENS_12float_e4m3_tENS5_IJlSC_lEEESI_SJ_NS4_8TiledMMAINS4_8MMA_AtomIJNS4_10MMA_TraitsINS4_25SM100_MMA_F8F6F4_2x1SM_SSEJSI_SI_fSF_SF_NS4_17integral_constantINS4_4UMMA5MajorELSQ_0EEESR_NSO_INSP_7ScaleInELSS_0EEEST_EEEEEENS4_6LayoutINS5_IJSC_SC_SC_EEENS5_IJNSA_ILi0EEESY_SY_EEEEENS5_IJNS4_10UnderscoreES11_S11_EEEEENS4_18SM100_TMA_2SM_LOADENS4_14ComposedLayoutINS4_7SwizzleILi3ELi4ELi3EEENS4_18smem_ptr_flag_bitsILi8EEENSW_INS5_IJNSA_ILi8EEESG_EEENS5_IJSG_SC_EEEEEEEvNS4_8identityENS4_28SM100_TMA_2SM_LOAD_MULTICASTES1E_vS1F_EENS_8epilogue10collective18CollectiveEpilogueINS1I_23Sm100TmaWarpSpecializedILi4ELi2ELi64ELb0ELb0EEEJNS5_IJSG_SF_SG_EEENS5_IJNSW_ISG_SC_EENSW_INSA_ILi64EEESC_EEEEESI_SJ_SI_SJ_NS1I_6fusion15FusionCallbacksIS1M_NS1S_17LinearCombinationISI_fSI_fLNS_15FloatRoundStyleE2EEES1N_S1R_JEEENS4_5SM1004TMEM4LOAD26SM100_TMEM_LOAD_32dp32b64xENS4_13SM90_TMA_LOADENS15_INS16_ILi2ELi4ELi3EEES19_NSW_INS5_IJS1A_S1P_EEENS5_IJS1P_SC_EEEEEEENS4_39AutoVectorizingCopyWithAssumedAlignmentILi128EEENS4_14SM90_TMA_STOREES27_S29_S29_EEEvvEEEEvNT_6ParamsE)
        /*0008*/ 	.word	0x000000cf


	//----- nvinfo : EIATTR_FRAME_SIZE
	.align		4
.L_20:
        /*000c*/ 	.byte	0x04, 0x11
        /*000e*/ 	.short	(.L_22 - .L_21)
	.align		4
.L_21:
        /*0010*/ 	.word	index@($__internal_2_$__cuda_sm10x_tcgen05_guardrail_trap_unallocated_columns_being_dealloced)
        /*0014*/ 	.word	0x00000000


	//----- nvinfo : EIATTR_FRAME_SIZE
	.align		4
.L_22:
        /*0018*/ 	.byte	0x04, 0x11
        /*001a*/ 	.short	(.L_24 - .L_23)
	.align		4
.L_23:
        /*001c*/ 	.word	index@($__internal_1_$__cuda_sm10x_tcgen05_guardrail_trap_phase_invalid_during_alloc)
        /*0020*/ 	.word	0x00000000


	//----- nvinfo : EIATTR_FRAME_SIZE
	.align		4
.L_24:
        /*0024*/ 	.byte	0x04, 0x11
        /*0026*/ 	.short	(.L_26 - .L_25)
	.align		4
.L_25:
        /*0028*/ 	.word	index@($__internal_0_$__cuda_sm10x_tcgen05_guardrail_trap_col_being_dealloced_not_returned_by_alloc)
        /*002c*/ 	.word	0x00000000


	//----- nvinfo : EIATTR_FRAME_SIZE
	.align		4
.L_26:
        /*0030*/ 	.byte	0x04, 0x11
        /*0032*/ 	.short	(.L_28 - .L_27)
	.align		4
.L_27:
        /*0034*/ 	.word	index@(_ZN7cutlass13device_kernelINS_4gemm6kernel13GemmUniversalIN4cute5tupleIJiiiiEEENS1_10collective13CollectiveMmaINS1_35MainloopSm100TmaUmmaWarpSpecializedILi5ELi2ELi2ENS5_IJNS4_1CILi4EEENSA_ILi1EEESC_EEEEENS5_IJNSA_ILi256EEESF_NSA_ILi128EEEEEENS_12float_e4m3_tENS5_IJlSC_lEEESI_SJ_NS4_8TiledMMAINS4_8MMA_AtomIJNS4_10MMA_TraitsINS4_25SM100_MMA_F8F6F4_2x1SM_SSEJSI_SI_fSF_SF_NS4_17integral_constantINS4_4UMMA5MajorELSQ_0EEESR_NSO_INSP_7ScaleInELSS_0EEEST_EEEEEENS4_6LayoutINS5_IJSC_SC_SC_EEENS5_IJNSA_ILi0EEESY_SY_EEEEENS5_IJNS4_10UnderscoreES11_S11_EEEEENS4_18SM100_TMA_2SM_LOADENS4_14ComposedLayoutINS4_7SwizzleILi3ELi4ELi3EEENS4_18smem_ptr_flag_bitsILi8EEENSW_INS5_IJNSA_ILi8EEESG_EEENS5_IJSG_SC_EEEEEEEvNS4_8identityENS4_28SM100_TMA_2SM_LOAD_MULTICASTES1E_vS1F_EENS_8epilogue10collective18CollectiveEpilogueINS1I_23Sm100TmaWarpSpecializedILi4ELi2ELi64ELb0ELb0EEEJNS5_IJSG_SF_SG_EEENS5_IJNSW_ISG_SC_EENSW_INSA_ILi64EEESC_EEEEESI_SJ_SI_SJ_NS1I_6fusion15FusionCallbacksIS1M_NS1S_17LinearCombinationISI_fSI_fLNS_15FloatRoundStyleE2EEES1N_S1R_JEEENS4_5SM1004TMEM4LOAD26SM100_TMEM_LOAD_32dp32b64xENS4_13SM90_TMA_LOADENS15_INS16_ILi2ELi4ELi3EEES19_NSW_INS5_IJS1A_S1P_EEENS5_IJS1P_SC_EEEEEEENS4_39AutoVectorizingCopyWithAssumedAlignmentILi128EEENS4_14SM90_TMA_STOREES27_S29_S29_EEEvvEEEEvNT_6ParamsE)
        /*0038*/ 	.word	0x00000000


	//----- nvinfo : EIATTR_MIN_STACK_SIZE
	.align		4
.L_28:
        /*003c*/ 	.byte	0x04, 0x12
        /*003e*/ 	.short	(.L_30 - .L_29)
	.align		4
.L_29:
        /*0040*/ 	.word	index@(_ZN7cutlass13device_kernelINS_4gemm6kernel13GemmUniversalIN4cute5tupleIJiiiiEEENS1_10collective13CollectiveMmaINS1_35MainloopSm100TmaUmmaWarpSpecializedILi5ELi2ELi2ENS5_IJNS4_1CILi4EEENSA_ILi1EEESC_EEEEENS5_IJNSA_ILi256EEESF_NSA_ILi128EEEEEENS_12float_e4m3_tENS5_IJlSC_lEEESI_SJ_NS4_8TiledMMAINS4_8MMA_AtomIJNS4_10MMA_TraitsINS4_25SM100_MMA_F8F6F4_2x1SM_SSEJSI_SI_fSF_SF_NS4_17integral_constantINS4_4UMMA5MajorELSQ_0EEESR_NSO_INSP_7ScaleInELSS_0EEEST_EEEEEENS4_6LayoutINS5_IJSC_SC_SC_EEENS5_IJNSA_ILi0EEESY_SY_EEEEENS5_IJNS4_10UnderscoreES11_S11_EEEEENS4_18SM100_TMA_2SM_LOADENS4_14ComposedLayoutINS4_7SwizzleILi3ELi4ELi3EEENS4_18smem_ptr_flag_bitsILi8EEENSW_INS5_IJNSA_ILi8EEESG_EEENS5_IJSG_SC_EEEEEEEvNS4_8identityENS4_28SM100_TMA_2SM_LOAD_MULTICASTES1E_vS1F_EENS_8epilogue10collective18CollectiveEpilogueINS1I_23Sm100TmaWarpSpecializedILi4ELi2ELi64ELb0ELb0EEEJNS5_IJSG_SF_SG_EEENS5_IJNSW_ISG_SC_EENSW_INSA_ILi64EEESC_EEEEESI_SJ_SI_SJ_NS1I_6fusion15FusionCallbacksIS1M_NS1S_17LinearCombinationISI_fSI_fLNS_15FloatRoundStyleE2EEES1N_S1R_JEEENS4_5SM1004TMEM4LOAD26SM100_TMEM_LOAD_32dp32b64xENS4_13SM90_TMA_LOADENS15_INS16_ILi2ELi4ELi3EEES19_NSW_INS5_IJS1A_S1P_EEENS5_IJS1P_SC_EEEEEEENS4_39AutoVectorizingCopyWithAssumedAlignmentILi128EEENS4_14SM90_TMA_STOREES27_S29_S29_EEEvvEEEEvNT_6ParamsE)
        /*0044*/ 	.word	0x00000000
.L_30:


//--------------------- .nv.compat                --------------------------
	.section	.nv.compat,"",@"SHT_CUDA_COMPAT_INFO"
	.align	4
        /*0000*/ 	.byte	0x02, 0x09, 0x01, 0x00, 0x02, 0x02, 0x02, 0x00, 0x02, 0x05, 0x05, 0x00, 0x03, 0x07, 0x01, 0x01
        /*0010*/ 	.byte	0x02, 0x03, 0x01, 0x00, 0x02, 0x06, 0x01, 0x00, 0x04, 0x0b, 0x08, 0x00, 0x09, 0x00, 0x00, 0x00
        /*0020*/ 	.byte	0x00, 0x00, 0x00, 0x00


//--------------------- .nv.info._ZN7cutlass13device_kernelINS_4gemm6kernel13GemmUniversalIN4cute5tupleIJiiiiEEENS1_10collective13CollectiveMmaINS1_35MainloopSm100TmaUmmaWarpSpecializedILi5ELi2ELi2ENS5_IJNS4_1CILi4EEENSA_ILi1EEESC_EEEEENS5_IJNSA_ILi256EEESF_NSA_ILi128EEEEEENS_12float_e4m3_tENS5_IJlSC_lEEESI_SJ_NS4_8TiledMMAINS4_8MMA_AtomIJNS4_10MMA_TraitsINS4_25SM100_MMA_F8F6F4_2x1SM_SSEJSI_SI_fSF_SF_NS4_17integral_constantINS4_4UMMA5MajorELSQ_0EEESR_NSO_INSP_7ScaleInELSS_0EEEST_EEEEEENS4_6LayoutINS5_IJSC_SC_SC_EEENS5_IJNSA_ILi0EEESY_SY_EEEEENS5_IJNS4_10UnderscoreES11_S11_EEEEENS4_18SM100_TMA_2SM_LOADENS4_14ComposedLayoutINS4_7SwizzleILi3ELi4ELi3EEENS4_18smem_ptr_flag_bitsILi8EEENSW_INS5_IJNSA_ILi8EEESG_EEENS5_IJSG_SC_EEEEEEEvNS4_8identityENS4_28SM100_TMA_2SM_LOAD_MULTICASTES1E_vS1F_EENS_8epilogue10collective18CollectiveEpilogueINS1I_23Sm100TmaWarpSpecializedILi4ELi2ELi64ELb0ELb0EEEJNS5_IJSG_SF_SG_EEENS5_IJNSW_ISG_SC_EENSW_INSA_ILi64EEESC_EEEEESI_SJ_SI_SJ_NS1I_6fusion15FusionCallbacksIS1M_NS1S_17LinearCombinationISI_fSI_fLNS_15FloatRoundStyleE2EEES1N_S1R_JEEENS4_5SM1004TMEM4LOAD26SM100_TMEM_LOAD_32dp32b64xENS4_13SM90_TMA_LOADENS15_INS16_ILi2ELi4ELi3EEES19_NSW_INS5_IJS1A_S1P_EEENS5_IJS1P_SC_EEEEEEENS4_39AutoVectorizingCopyWithAssumedAlignmentILi128EEENS4_14SM90_TMA_STOREES27_S29_S29_EEEvvEEEEvNT_6ParamsE --------------------------
	.section	.nv.info._ZN7cutlass13device_kernelINS_4gemm6kernel13GemmUniversalIN4cute5tupleIJiiiiEEENS1_10collective13CollectiveMmaINS1_35MainloopSm100TmaUmmaWarpSpecializedILi5ELi2ELi2ENS5_IJNS4_1CILi4EEENSA_ILi1EEESC_EEEEENS5_IJNSA_ILi256EEESF_NSA_ILi128EEEEEENS_12float_e4m3_tENS5_IJlSC_lEEESI_SJ_NS4_8TiledMMAINS4_8MMA_AtomIJNS4_10MMA_TraitsINS4_25SM100_MMA_F8F6F4_2x1SM_SSEJSI_SI_fSF_SF_NS4_17integral_constantINS4_4UMMA5MajorELSQ_0EEESR_NSO_INSP_7ScaleInELSS_0EEEST_EEEEEENS4_6LayoutINS5_IJSC_SC_SC_EEENS5_IJNSA_ILi0EEESY_SY_EEEEENS5_IJNS4_10UnderscoreES11_S11_EEEEENS4_18SM100_TMA_2SM_LOADENS4_14ComposedLayoutINS4_7SwizzleILi3ELi4ELi3EEENS4_18smem_ptr_flag_bitsILi8EEENSW_INS5_IJNSA_ILi8EEESG_EEENS5_IJSG_SC_EEEEEEEvNS4_8identityENS4_28SM100_TMA_2SM_LOAD_MULTICASTES1E_vS1F_EENS_8epilogue10collective18CollectiveEpilogueINS1I_23Sm100TmaWarpSpecializedILi4ELi2ELi64ELb0ELb0EEEJNS5_IJSG_SF_SG_EEENS5_IJNSW_ISG_SC_EENSW_INSA_ILi64EEESC_EEEEESI_SJ_SI_SJ_NS1I_6fusion15FusionCallbacksIS1M_NS1S_17LinearCombinationISI_fSI_fLNS_15FloatRoundStyleE2EEES1N_S1R_JEEENS4_5SM1004TMEM4LOAD26SM100_TMEM_LOAD_32dp32b64xENS4_13SM90_TMA_LOADENS15_INS16_ILi2ELi4ELi3EEES19_NSW_INS5_IJS1A_S1P_EEENS5_IJS1P_SC_EEEEEEENS4_39AutoVectorizingCopyWithAssumedAlignmentILi128EEENS4_14SM90_TMA_STOREES27_S29_S29_EEEvvEEEEvNT_6ParamsE,"",@"SHT_CUDA_INFO"
	.sectionflags	@""
	.align	4


	//----- nvinfo : EIATTR_CUDA_API_VERSION
	.align		4
        /*0000*/ 	.byte	0x04, 0x37
        /*0002*/ 	.short	(.L_32 - .L_31)
.L_31:
        /*0004*/ 	.word	0x00000082


	//----- nvinfo : EIATTR_KPARAM_INFO
	.align		4
.L_32:
        /*0008*/ 	.byte	0x04, 0x17
        /*000a*/ 	.short	(.L_34 - .L_33)
.L_33:
        /*000c*/ 	.word	0x00000000
        /*0010*/ 	.short	0x0000
        /*0012*/ 	.short	0x0000
        /*0014*/ 	.byte	0x00, 0xf0, 0x01, 0x20


	//----- nvinfo : EIATTR_AT_ENTRY_FRAGMENTS
	.align		4
.L_34:
        /*0018*/ 	.byte	0x04, 0x4f
        /*001a*/ 	.short	(.L_36 - .L_35)


	//   ....[0]....
.L_35:
        /*001c*/ 	.word	0x00000007


	//----- nvinfo : EIATTR_RESERVED_SMEM_USED
	.align		4
.L_36:
        /*0020*/ 	.byte	0x01, 0x41
	.zero		2


	//----- nvinfo : EIATTR_SPARSE_MMA_MASK
	.align		4
        /*0024*/ 	.byte	0x03, 0x50
        /*0026*/ 	.short	0x0000


	//----- nvinfo : EIATTR_TCGEN05_2CTA_USED
	.align		4
        /*0028*/ 	.byte	0x01, 0x52
	.zero		2


	//----- nvinfo : EIATTR_MAXREG_COUNT
	.align		4
        /*002c*/ 	.byte	0x03, 0x1b
        /*002e*/ 	.short	0x00ff


	//----- nvinfo : EIATTR_NUM_BARRIERS
	.align		4
        /*0030*/ 	.byte	0x02, 0x4c
        /*0032*/ 	.byte	0x07
	.zero		1


	//----- nvinfo : EIATTR_EXTERNS
	.align		4
        /*0034*/ 	.byte	0x04, 0x0f
        /*0036*/ 	.short	(.L_38 - .L_37)


	//   ....[0]....
	.align		4
.L_37:
        /*0038*/ 	.word	index@(__assertfail)


	//----- nvinfo : EIATTR_MERCURY_ISA_VERSION
	.align		4
.L_38:
        /*003c*/ 	.byte	0x03, 0x5f
        /*003e*/ 	.short	0x0101


	//----- nvinfo : EIATTR_INT_WARP_WIDE_INSTR_OFFSETS
	.align		4
        /*0040*/ 	.byte	0x04, 0x31
        /*0042*/ 	.short	(.L_40 - .L_39)


	//   ....[0]....
.L_39:
        /*0044*/ 	.word	0x00000d50


	//   ....[1]....
        /*0048*/ 	.word	0x00000df0


	//   ....[2]....
        /*004c*/ 	.word	0x000041f0


	//   ....[3]....
        /*0050*/ 	.word	0x00004210


	//   ....[4]....
        /*0054*/ 	.word	0x00004240


	//   ....[5]....
        /*0058*/ 	.word	0x00004e00


	//   ....[6]....
        /*005c*/ 	.word	0x00004e60


	//   ....[7]....
        /*0060*/ 	.word	0x00004f50


	//   ....[8]....
        /*0064*/ 	.word	0x00004fd0


	//   ....[9]....
        /*0068*/ 	.word	0x000050d0


	//   ....[10]....
        /*006c*/ 	.word	0x00005160


	//   ....[11]....
        /*0070*/ 	.word	0x00005260


	//   ....[12]....
        /*0074*/ 	.word	0x00005310


	//----- nvinfo : EIATTR_COOP_GROUP_MASK_REGIDS
	.align		4
.L_40:
        /*0078*/ 	.byte	0x04, 0x29
        /*007a*/ 	.short	(.L_42 - .L_41)


	//   ....[0]....
.L_41:
        /*007c*/ 	.word	0xffffffff


	//   ....[1]....
        /*0080*/ 	.word	0xffffffff


	//   ....[2]....
        /*0084*/ 	.word	0xffffffff


	//   ....[3]....
        /*0088*/ 	.word	0xffffffff


	//   ....[4]....
        /*008c*/ 	.word	0xffffffff


	//   ....[5]....
        /*0090*/ 	.word	0xffffffff


	//   ....[6]....
        /*0094*/ 	.word	0xffffffff


	//   ....[7]....
        /*0098*/ 	.word	0xffffffff


	//   ....[8]....
        /*009c*/ 	.word	0xffffffff


	//   ....[9]....
        /*00a0*/ 	.word	0xffffffff


	//   ....[10]....
        /*00a4*/ 	.word	0xffffffff


	//   ....[11]....
        /*00a8*/ 	.word	0xffffffff


	//   ....[12]....
        /*00ac*/ 	.word	0xffffffff


	//   ....[13]....
        /*00b0*/ 	.word	0xffffffff


	//----- nvinfo : EIATTR_COOP_GROUP_INSTR_OFFSETS
	.align		4
.L_42:
        /*00b4*/ 	.byte	0x04, 0x28
        /*00b6*/ 	.short	(.L_44 - .L_43)


	//   ....[0]....
.L_43:
        /*00b8*/ 	.word	0x000000b0


	//   ....[1]....
        /*00bc*/ 	.word	0x00000520


	//   ....[2]....
        /*00c0*/ 	.word	0x00000700


	//   ....[3]....
        /*00c4*/ 	.word	0x00000890


	//   ....[4]....
        /*00c8*/ 	.word	0x00000980


	//   ....[5]....
        /*00cc*/ 	.word	0x00000ae0


	//   ....[6]....
        /*00d0*/ 	.word	0x00000c30


	//   ....[7]....
        /*00d4*/ 	.word	0x00000e70


	//   ....[8]....
        /*00d8*/ 	.word	0x000021a0


	//   ....[9]....
        /*00dc*/ 	.word	0x000030f0


	//   ....[10]....
        /*00e0*/ 	.word	0x000035c0


	//   ....[11]....
        /*00e4*/ 	.word	0x000035f0


	//   ....[12]....
        /*00e8*/ 	.word	0x000040f0


	//   ....[13]....
        /*00ec*/ 	.word	0x00004300


	//----- nvinfo : EIATTR_VRC_CTA_INIT_COUNT
	.align		4
.L_44:
        /*00f0*/ 	.byte	0x02, 0x4a
        /*00f2*/ 	.byte	0x80
	.zero		1


	//----- nvinfo : EIATTR_SYSCALL_OFFSETS
	.align		4
        /*00f4*/ 	.byte	0x04, 0x46
        /*00f6*/ 	.short	(.L_46 - .L_45)


	//   ....[0]....
.L_45:
        /*00f8*/ 	.word	0x00005f90


	//   ....[1]....
        /*00fc*/ 	.word	0x000060d0


	//   ....[2]....
        /*0100*/ 	.word	0x00006960


	//   ....[3]....
        /*0104*/ 	.word	0x00007f80


	//   ....[4]....
        /*0108*/ 	.word	0x00009530


	//   ....[5]....
        /*010c*/ 	.word	0x0000ab00


	//----- nvinfo : EIATTR_MBARRIER_INSTR_OFFSETS
	.align		4
.L_46:
        /*0110*/ 	.byte	0x04, 0x39
        /*0112*/ 	.short	(.L_48 - .L_47)


	//   ....[0]....
.L_47:
        /*0114*/ 	.word	0x00000650
        /*0118*/ 	.word	0x000000ff
        /*011c*/ 	.word	0x00000000
        /*0120*/ 	.short	0x0100
        /*0122*/ 	.byte	0x04
	.zero		1


	//   ....[1]....
        /*0124*/ 	.word	0x00000660
        /*0128*/ 	.word	0x000000ff
        /*012c*/ 	.word	0x00000028
        /*0130*/ 	.short	0x0100
        /*0132*/ 	.byte	0x04
	.zero		1


	//   ....[2]....
        /*0134*/ 	.word	0x00000670
        /*0138*/ 	.word	0x000000ff
        /*013c*/ 	.word	0x00000008
        /*0140*/ 	.short	0x0100
        /*0142*/ 	.byte	0x04
	.zero		1


	//   ....[3]....
        /*0144*/ 	.word	0x00000680
        /*0148*/ 	.word	0x000000ff
        /*014c*/ 	.word	0x00000030
        /*0150*/ 	.short	0x0100
        /*0152*/ 	.byte	0x04
	.zero		1


	//   ....[4]....
        /*0154*/ 	.word	0x00000690
        /*0158*/ 	.word	0x000000ff
        /*015c*/ 	.word	0x00000010
        /*0160*/ 	.short	0x0100
        /*0162*/ 	.byte	0x04
	.zero		1


	//   ....[5]....
        /*0164*/ 	.word	0x000006a0
        /*0168*/ 	.word	0x000000ff
        /*016c*/ 	.word	0x00000038
        /*0170*/ 	.short	0x0100
        /*0172*/ 	.byte	0x04
	.zero		1


	//   ....[6]....
        /*0174*/ 	.word	0x000006b0
        /*0178*/ 	.word	0x000000ff
        /*017c*/ 	.word	0x00000018
        /*0180*/ 	.short	0x0100
        /*0182*/ 	.byte	0x04
	.zero		1


	//   ....[7]....
        /*0184*/ 	.word	0x000006c0
        /*0188*/ 	.word	0x000000ff
        /*018c*/ 	.word	0x00000040
        /*0190*/ 	.short	0x0100
        /*0192*/ 	.byte	0x04
	.zero		1


	//   ....[8]....
        /*0194*/ 	.word	0x000006d0
        /*0198*/ 	.word	0x000000ff
        /*019c*/ 	.word	0x00000020
        /*01a0*/ 	.short	0x0100
        /*01a2*/ 	.byte	0x04
	.zero		1


	//   ....[9]....
        /*01a4*/ 	.word	0x000006e0
        /*01a8*/ 	.word	0x000000ff
        /*01ac*/ 	.word	0x00000048
        /*01b0*/ 	.short	0x0100
        /*01b2*/ 	.byte	0x04
	.zero		1


	//   ....[10]....
        /*01b4*/ 	.word	0x00000800
        /*01b8*/ 	.word	0x000000ff
        /*01bc*/ 	.word	0x00000050
        /*01c0*/ 	.short	0x0100
        /*01c2*/ 	.byte	0x04
	.zero		1


	//   ....[11]....
        /*01c4*/ 	.word	0x00000810
        /*01c8*/ 	.word	0x000000ff
        /*01cc*/ 	.word	0x00000070
        /*01d0*/ 	.short	0x0100
        /*01d2*/ 	.byte	0x04
	.zero		1


	//   ....[12]....
        /*01d4*/ 	.word	0x00000820
        /*01d8*/ 	.word	0x000000ff
        /*01dc*/ 	.word	0x00000058
        /*01e0*/ 	.short	0x0100
        /*01e2*/ 	.byte	0x04
	.zero		1


	//   ....[13]....
        /*01e4*/ 	.word	0x00000830
        /*01e8*/ 	.word	0x000000ff
        /*01ec*/ 	.word	0x00000078
        /*01f0*/ 	.short	0x0100
        /*01f2*/ 	.byte	0x04
	.zero		1


	//   ....[14]....
        /*01f4*/ 	.word	0x00000840
        /*01f8*/ 	.word	0x000000ff
        /*01fc*/ 	.word	0x00000060
        /*0200*/ 	.short	0x0100
        /*0202*/ 	.byte	0x04
	.zero		1


	//   ....[15]....
        /*0204*/ 	.word	0x00000850
        /*0208*/ 	.word	0x000000ff
        /*020c*/ 	.word	0x00000080
        /*0210*/ 	.short	0x0100
        /*0212*/ 	.byte	0x04
	.zero		1


	//   ....[16]....
        /*0214*/ 	.word	0x00000860
        /*0218*/ 	.word	0x000000ff
        /*021c*/ 	.word	0x00000068
        /*0220*/ 	.short	0x0100
        /*0222*/ 	.byte	0x04
	.zero		1


	//   ....[17]....
        /*0224*/ 	.word	0x00000870
        /*0228*/ 	.word	0x000000ff
        /*022c*/ 	.word	0x00000088
        /*0230*/ 	.short	0x0100
        /*0232*/ 	.byte	0x04
	.zero		1


	//   ....[18]....
        /*0234*/ 	.word	0x00000950
        /*0238*/ 	.word	0x000000ff
        /*023c*/ 	.word	0x00000090
        /*0240*/ 	.short	0x0100
        /*0242*/ 	.byte	0x06
	.zero		1


	//   ....[19]....
        /*0244*/ 	.word	0x00000960
        /*0248*/ 	.word	0x000000ff
        /*024c*/ 	.word	0x00000098
        /*0250*/ 	.short	0x0100
        /*0252*/ 	.byte	0x06
	.zero		1


	//   ....[20]....
        /*0254*/ 	.word	0x00000a90
        /*0258*/ 	.word	0x000000ff
        /*025c*/ 	.word	0x000000a0
        /*0260*/ 	.short	0x0100
        /*0262*/ 	.byte	0x06
	.zero		1


	//   ....[21]....
        /*0264*/ 	.word	0x00000aa0
        /*0268*/ 	.word	0x000000ff
        /*026c*/ 	.word	0x000000b0
        /*0270*/ 	.short	0x0100
        /*0272*/ 	.byte	0x06
	.zero		1


	//   ....[22]....
        /*0274*/ 	.word	0x00000ab0
        /*0278*/ 	.word	0x000000ff
        /*027c*/ 	.word	0x000000a8
        /*0280*/ 	.short	0x0100
        /*0282*/ 	.byte	0x06
	.zero		1


	//   ....[23]....
        /*0284*/ 	.word	0x00000ac0
        /*0288*/ 	.word	0x000000ff
        /*028c*/ 	.word	0x000000b8
        /*0290*/ 	.short	0x0100
        /*0292*/ 	.byte	0x06
	.zero		1


	//   ....[24]....
        /*0294*/ 	.word	0x00000be0
        /*0298*/ 	.word	0x000000ff
        /*029c*/ 	.word	0x000000c0
        /*02a0*/ 	.short	0x0100
        /*02a2*/ 	.byte	0x04
	.zero		1


	//   ....[25]....
        /*02a4*/ 	.word	0x00000bf0
        /*02a8*/ 	.word	0x000000ff
        /*02ac*/ 	.word	0x000000d0
        /*02b0*/ 	.short	0x0100
        /*02b2*/ 	.byte	0x04
	.zero		1


	//   ....[26]....
        /*02b4*/ 	.word	0x00000c00
        /*02b8*/ 	.word	0x000000ff
        /*02bc*/ 	.word	0x000000c8
        /*02c0*/ 	.short	0x0100
        /*02c2*/ 	.byte	0x04
	.zero		1


	//   ....[27]....
        /*02c4*/ 	.word	0x00000c10
        /*02c8*/ 	.word	0x000000ff
        /*02cc*/ 	.word	0x000000d8
        /*02d0*/ 	.short	0x0100
        /*02d2*/ 	.byte	0x04
	.zero		1


	//   ....[28]....
        /*02d4*/ 	.word	0x00000d00
        /*02d8*/ 	.word	0x000000ff
        /*02dc*/ 	.word	0x000000e0
        /*02e0*/ 	.short	0x0100
        /*02e2*/ 	.byte	0x04
	.zero		1


	//   ....[29]....
        /*02e4*/ 	.word	0x00000d10
        /*02e8*/ 	.word	0x000000ff
        /*02ec*/ 	.word	0x000000f0
        /*02f0*/ 	.short	0x0100
        /*02f2*/ 	.byte	0x04
	.zero		1


	//   ....[30]....
        /*02f4*/ 	.word	0x00000d20
        /*02f8*/ 	.word	0x000000ff
        /*02fc*/ 	.word	0x000000e8
        /*0300*/ 	.short	0x0100
        /*0302*/ 	.byte	0x04
	.zero		1


	//   ....[31]....
        /*0304*/ 	.word	0x00000d30
        /*0308*/ 	.word	0x000000ff
        /*030c*/ 	.word	0x000000f8
        /*0310*/ 	.short	0x0100
        /*0312*/ 	.byte	0x04
	.zero		1


	//   ....[32]....
        /*0314*/ 	.word	0x00000e30
        /*0318*/ 	.word	0x000000ff
        /*031c*/ 	.word	0x00000100
        /*0320*/ 	.short	0x0100
        /*0322*/ 	.byte	0x06
	.zero		1


	//   ....[33]....
        /*0324*/ 	.word	0x000019d0
        /*0328*/ 	.word	0x00000003
        /*032c*/ 	.word	0x000000f0
        /*0330*/ 	.short	0x010a
        /*0332*/ 	.byte	0xff
	.zero		1


	//   ....[34]....
        /*0334*/ 	.word	0x00001a00
        /*0338*/ 	.word	0x00000003
        /*033c*/ 	.word	0x000000e0
        /*0340*/ 	.short	0x0101
        /*0342*/ 	.byte	0xff
	.zero		1


	//   ....[35]....
        /*0344*/ 	.word	0x00001ac0
        /*0348*/ 	.word	0x000000ff
        /*034c*/ 	.word	0x00000028
        /*0350*/ 	.short	0x010a
        /*0352*/ 	.byte	0x04
	.zero		1


	//   ....[36]....
        /*0354*/ 	.word	0x00001b80
        /*0358*/ 	.word	0x000000ff
        /*035c*/ 	.word	0x00000028
        /*0360*/ 	.short	0x010a
        /*0362*/ 	.byte	0x21
	.zero		1


	//   ....[37]....
        /*0364*/ 	.word	0x00001d30
        /*0368*/ 	.word	0x000000ff
        /*036c*/ 	.word	0x00000028
        /*0370*/ 	.short	0x010a
        /*0372*/ 	.byte	0x05
	.zero		1


	//   ....[38]....
        /*0374*/ 	.word	0x00001e40
        /*0378*/ 	.word	0x000000ff
        /*037c*/ 	.word	0x00000098
        /*0380*/ 	.short	0x0101
        /*0382*/ 	.byte	0x06
	.zero		1


	//   ....[39]....
        /*0384*/ 	.word	0x00001e60
        /*0388*/ 	.word	0x000000ff
        /*038c*/ 	.word	0x00000028
        /*0390*/ 	.short	0x010a
        /*0392*/ 	.byte	0x04
	.zero		1


	//   ....[40]....
        /*0394*/ 	.word	0x00001ee0
        /*0398*/ 	.word	0x000000ff
        /*039c*/ 	.word	0x00000028
        /*03a0*/ 	.short	0x010a
        /*03a2*/ 	.byte	0x11
	.zero		1


	//   ....[41]....
        /*03a4*/ 	.word	0x00002070
        /*03a8*/ 	.word	0x000000ff
        /*03ac*/ 	.word	0x00000028
        /*03b0*/ 	.short	0x010a
        /*03b2*/ 	.byte	0x05
	.zero		1


	//   ....[42]....
        /*03b4*/ 	.word	0x000021d0
        /*03b8*/ 	.word	0x00000003
        /*03bc*/ 	.word	0x000000a0
        /*03c0*/ 	.short	0x010a
        /*03c2*/ 	.byte	0xff
	.zero		1


	//   ....[43]....
        /*03c4*/ 	.word	0x00002320
        /*03c8*/ 	.word	0x00000000
        /*03cc*/ 	.word	0x00000000
        /*03d0*/ 	.short	0x0101
        /*03d2*/ 	.byte	0xff
	.zero		1


	//   ....[44]....
        /*03d4*/ 	.word	0x000028e0
        /*03d8*/ 	.word	0x000000ff
        /*03dc*/ 	.word	0x00000000
        /*03e0*/ 	.short	0x010a
        /*03e2*/ 	.byte	0x04
	.zero		1


	//   ....[45]....
        /*03e4*/ 	.word	0x00002970
        /*03e8*/ 	.word	0x000000ff
        /*03ec*/ 	.word	0x00000000
        /*03f0*/ 	.short	0x010a
        /*03f2*/ 	.byte	0x05
	.zero		1


	//   ....[46]....
        /*03f4*/ 	.word	0x00002a00
        /*03f8*/ 	.word	0x000000ff
        /*03fc*/ 	.word	0x00000000
        /*0400*/ 	.short	0x010a
        /*0402*/ 	.byte	0x05
	.zero		1


	//   ....[47]....
        /*0404*/ 	.word	0x00002a90
        /*0408*/ 	.word	0x000000ff
        /*040c*/ 	.word	0x00000000
        /*0410*/ 	.short	0x010a
        /*0412*/ 	.byte	0x05
	.zero		1


	//   ....[48]....
        /*0414*/ 	.word	0x00002b30
        /*0418*/ 	.word	0x00000000
        /*041c*/ 	.word	0x00000000
        /*0420*/ 	.short	0x010a
        /*0422*/ 	.byte	0xff
	.zero		1


	//   ....[49]....
        /*0424*/ 	.word	0x00002c50
        /*0428*/ 	.word	0x00000000
        /*042c*/ 	.word	0x000000e0
        /*0430*/ 	.short	0x010a
        /*0432*/ 	.byte	0xff
	.zero		1


	//   ....[50]....
        /*0434*/ 	.word	0x00002cc0
        /*0438*/ 	.word	0x00000004
        /*043c*/ 	.word	0x00000000
        /*0440*/ 	.short	0x0101
        /*0442*/ 	.byte	0xff
	.zero		1


	//   ....[51]....
        /*0444*/ 	.word	0x00002ce0
        /*0448*/ 	.word	0x000000ff
        /*044c*/ 	.word	0x000000b0
        /*0450*/ 	.short	0x010a
        /*0452*/ 	.byte	0x04
	.zero		1


	//   ....[52]....
        /*0454*/ 	.word	0x00002e00
        /*0458*/ 	.word	0x00000000
        /*045c*/ 	.word	0x000000a0
        /*0460*/ 	.short	0x010a
        /*0462*/ 	.byte	0xff
	.zero		1


	//   ....[53]....
        /*0464*/ 	.word	0x00002f00
        /*0468*/ 	.word	0x00000000
        /*046c*/ 	.word	0x00000000
        /*0470*/ 	.short	0x0101
        /*0472*/ 	.byte	0xff
	.zero		1


	//   ....[54]....
        /*0474*/ 	.word	0x00002f90
        /*0478*/ 	.word	0x000000ff
        /*047c*/ 	.word	0x000000b0
        /*0480*/ 	.short	0x0106
        /*0482*/ 	.byte	0x04
	.zero		1


	//   ....[55]....
        /*0484*/ 	.word	0x00002fb0
        /*0488*/ 	.word	0x000000ff
        /*048c*/ 	.word	0x000000b0
        /*0490*/ 	.short	0x010a
        /*0492*/ 	.byte	0x04
	.zero		1


	//   ....[56]....
        /*0494*/ 	.word	0x00003040
        /*0498*/ 	.word	0x000000ff
        /*049c*/ 	.word	0x000000b0
        /*04a0*/ 	.short	0x0106
        /*04a2*/ 	.byte	0x07
	.zero		1


	//   ....[57]....
        /*04a4*/ 	.word	0x00003080
        /*04a8*/ 	.word	0x00000000
        /*04ac*/ 	.word	0x000000b0
        /*04b0*/ 	.short	0x010a
        /*04b2*/ 	.byte	0xff
	.zero		1


	//   ....[58]....
        /*04b4*/ 	.word	0x000032c0
        /*04b8*/ 	.word	0x000000ff
        /*04bc*/ 	.word	0x00000008
        /*04c0*/ 	.short	0x010a
        /*04c2*/ 	.byte	0x05
	.zero		1


	//   ....[59]....
        /*04c4*/ 	.word	0x000032e0
        /*04c8*/ 	.word	0x000000ff
        /*04cc*/ 	.word	0x00000008
        /*04d0*/ 	.short	0x010a
        /*04d2*/ 	.byte	0x05
	.zero		1


	//   ....[60]....
        /*04d4*/ 	.word	0x00003470
        /*04d8*/ 	.word	0x000000ff
        /*04dc*/ 	.word	0x00000008
        /*04e0*/ 	.short	0x010a
        /*04e2*/ 	.byte	0x05
	.zero		1


	//   ....[61]....
        /*04e4*/ 	.word	0x00003490
        /*04e8*/ 	.word	0x000000ff
        /*04ec*/ 	.word	0x00000008
        /*04f0*/ 	.short	0x010a
        /*04f2*/ 	.byte	0x05
	.zero		1


	//   ....[62]....
        /*04f4*/ 	.word	0x00003550
        /*04f8*/ 	.word	0x000000ff
        /*04fc*/ 	.word	0x00000000
        /*0500*/ 	.short	0x0101
        /*0502*/ 	.byte	0x04
	.zero		1


	//   ....[63]....
        /*0504*/ 	.word	0x00003890
        /*0508*/ 	.word	0x00000000
        /*050c*/ 	.word	0x000000a0
        /*0510*/ 	.short	0x010a
        /*0512*/ 	.byte	0xff
	.zero		1


	//   ....[64]....
        /*0514*/ 	.word	0x00003950
        /*0518*/ 	.word	0x00000000
        /*051c*/ 	.word	0x00000000
        /*0520*/ 	.short	0x0101
        /*0522*/ 	.byte	0xff
	.zero		1


	//   ....[65]....
        /*0524*/ 	.word	0x00003a10
        /*0528*/ 	.word	0x000000ff
        /*052c*/ 	.word	0x00000000
        /*0530*/ 	.short	0x010a
        /*0532*/ 	.byte	0x04
	.zero		1


	//   ....[66]....
        /*0534*/ 	.word	0x00003a20
        /*0538*/ 	.word	0x000000ff
        /*053c*/ 	.word	0x000000d0
        /*0540*/ 	.short	0x010a
        /*0542*/ 	.byte	0x1f
	.zero		1


	//   ....[67]....
        /*0544*/ 	.word	0x00003ad0
        /*0548*/ 	.word	0x000000ff
        /*054c*/ 	.word	0x00000000
        /*0550*/ 	.short	0x010a
        /*0552*/ 	.byte	0x05
	.zero		1


	//   ....[68]....
        /*0554*/ 	.word	0x00003c00
        /*0558*/ 	.word	0x000000ff
        /*055c*/ 	.word	0x00000000
        /*0560*/ 	.short	0x010a
        /*0562*/ 	.byte	0x04
	.zero		1


	//   ....[69]....
        /*0564*/ 	.word	0x00003f00
        /*0568*/ 	.word	0x000000ff
        /*056c*/ 	.word	0x00000000
        /*0570*/ 	.short	0x010a
        /*0572*/ 	.byte	0x04
	.zero		1


	//   ....[70]....
        /*0574*/ 	.word	0x00003fa0
        /*0578*/ 	.word	0x00000000
        /*057c*/ 	.word	0x00000000
        /*0580*/ 	.short	0x010a
        /*0582*/ 	.byte	0xff
	.zero		1


	//   ....[71]....
        /*0584*/ 	.word	0x00003fe0
        /*0588*/ 	.word	0x00000000
        /*058c*/ 	.word	0x00000000
        /*0590*/ 	.short	0x010a
        /*0592*/ 	.byte	0xff
	.zero		1


	//   ....[72]....
        /*0594*/ 	.word	0x00004050
        /*0598*/ 	.word	0x000000ff
        /*059c*/ 	.word	0x00000000
        /*05a0*/ 	.short	0x0101
        /*05a2*/ 	.byte	0x04
	.zero		1


	//   ....[73]....
        /*05a4*/ 	.word	0x00004090
        /*05a8*/ 	.word	0x000000ff
        /*05ac*/ 	.word	0x00000100
        /*05b0*/ 	.short	0x010a
        /*05b2*/ 	.byte	0x1a
	.zero		1


	//   ....[74]....
        /*05b4*/ 	.word	0x000040e0
        /*05b8*/ 	.word	0x000000ff
        /*05bc*/ 	.word	0x00000000
        /*05c0*/ 	.short	0x0101
        /*05c2*/ 	.byte	0x04
	.zero		1


	//   ....[75]....
        /*05c4*/ 	.word	0x000045c0
        /*05c8*/ 	.word	0x00000008
        /*05cc*/ 	.word	0x000000a0
        /*05d0*/ 	.short	0x010a
        /*05d2*/ 	.byte	0xff
	.zero		1


	//   ....[76]....
        /*05d4*/ 	.word	0x00004730
        /*05d8*/ 	.word	0x00000000
        /*05dc*/ 	.word	0x00000000
        /*05e0*/ 	.short	0x0101
        /*05e2*/ 	.byte	0xff
	.zero		1


	//   ....[77]....
        /*05e4*/ 	.word	0x00004c10
        /*05e8*/ 	.word	0x000000ff
        /*05ec*/ 	.word	0x00000098
        /*05f0*/ 	.short	0x010a
        /*05f2*/ 	.byte	0x15
	.zero		1


	//   ....[78]....
        /*05f4*/ 	.word	0x00004da0
        /*05f8*/ 	.word	0x000000ff
        /*05fc*/ 	.word	0x00000070
        /*0600*/ 	.short	0x010a
        /*0602*/ 	.byte	0x15
	.zero		1


	//   ....[79]....
        /*0604*/ 	.word	0x00004ef0
        /*0608*/ 	.word	0x000000ff
        /*060c*/ 	.word	0x00000050
        /*0610*/ 	.short	0x010b
        /*0612*/ 	.byte	0x15
	.zero		1


	//   ....[80]....
        /*0614*/ 	.word	0x00004f10
        /*0618*/ 	.word	0x000000ff
        /*061c*/ 	.word	0x00000000
        /*0620*/ 	.short	0x0101
        /*0622*/ 	.byte	0x04
	.zero		1


	//   ....[81]....
        /*0624*/ 	.word	0x00004f20
        /*0628*/ 	.word	0x000000ff
        /*062c*/ 	.word	0x00000078
        /*0630*/ 	.short	0x010a
        /*0632*/ 	.byte	0x15
	.zero		1


	//   ....[82]....
        /*0634*/ 	.word	0x00005070
        /*0638*/ 	.word	0x000000ff
        /*063c*/ 	.word	0x00000058
        /*0640*/ 	.short	0x010b
        /*0642*/ 	.byte	0x15
	.zero		1


	//   ....[83]....
        /*0644*/ 	.word	0x00005090
        /*0648*/ 	.word	0x000000ff
        /*064c*/ 	.word	0x00000000
        /*0650*/ 	.short	0x0101
        /*0652*/ 	.byte	0x04
	.zero		1


	//   ....[84]....
        /*0654*/ 	.word	0x000050a0
        /*0658*/ 	.word	0x000000ff
        /*065c*/ 	.word	0x00000080
        /*0660*/ 	.short	0x010a
        /*0662*/ 	.byte	0x15
	.zero		1


	//   ....[85]....
        /*0664*/ 	.word	0x00005200
        /*0668*/ 	.word	0x000000ff
        /*066c*/ 	.word	0x00000060
        /*0670*/ 	.short	0x010b
        /*0672*/ 	.byte	0x15
	.zero		1


	//   ....[86]....
        /*0674*/ 	.word	0x00005220
        /*0678*/ 	.word	0x000000ff
        /*067c*/ 	.word	0x00000000
        /*0680*/ 	.short	0x0101
        /*0682*/ 	.byte	0x04
	.zero		1


	//   ....[87]....
        /*0684*/ 	.word	0x00005230
        /*0688*/ 	.word	0x000000ff
        /*068c*/ 	.word	0x00000088
        /*0690*/ 	.short	0x010a
        /*0692*/ 	.byte	0x15
	.zero		1


	//   ....[88]....
        /*0694*/ 	.word	0x00005430
        /*0698*/ 	.word	0x000000ff
        /*069c*/ 	.word	0x00000068
        /*06a0*/ 	.short	0x010b
        /*06a2*/ 	.byte	0x15
	.zero		1


	//   ....[89]....
        /*06a4*/ 	.word	0x00005440
        /*06a8*/ 	.word	0x000000ff
        /*06ac*/ 	.word	0x00000000
        /*06b0*/ 	.short	0x0101
        /*06b2*/ 	.byte	0x29
	.zero		1


	//   ....[90]....
        /*06b4*/ 	.word	0x00005470
        /*06b8*/ 	.word	0x000000ff
        /*06bc*/ 	.word	0x00000070
        /*06c0*/ 	.short	0x010a
        /*06c2*/ 	.byte	0x15
	.zero		1


	//   ....[91]....
        /*06c4*/ 	.word	0x00005490
        /*06c8*/ 	.word	0x000000ff
        /*06cc*/ 	.word	0x00000078
        /*06d0*/ 	.short	0x010a
        /*06d2*/ 	.byte	0x15
	.zero		1


	//   ....[92]....
        /*06d4*/ 	.word	0x000054b0
        /*06d8*/ 	.word	0x000000ff
        /*06dc*/ 	.word	0x00000080
        /*06e0*/ 	.short	0x010a
        /*06e2*/ 	.byte	0x15
	.zero		1


	//   ....[93]....
        /*06e4*/ 	.word	0x000054f0
        /*06e8*/ 	.word	0x00000000
        /*06ec*/ 	.word	0x00000088
        /*06f0*/ 	.short	0x010a
        /*06f2*/ 	.byte	0xff
	.zero		1


	//   ....[94]....
        /*06f4*/ 	.word	0x00005820
        /*06f8*/ 	.word	0x00000003
        /*06fc*/ 	.word	0x000000a0
        /*0700*/ 	.short	0x010a
        /*0702*/ 	.byte	0xff
	.zero		1


	//   ....[95]....
        /*0704*/ 	.word	0x000059a0
        /*0708*/ 	.word	0x00000000
        /*070c*/ 	.word	0x00000000
        /*0710*/ 	.short	0x0101
        /*0712*/ 	.byte	0xff
	.zero		1


	//   ....[96]....
        /*0714*/ 	.word	0x00006500
        /*0718*/ 	.word	0x00000003
        /*071c*/ 	.word	0x00000050
        /*0720*/ 	.short	0x010a
        /*0722*/ 	.byte	0xff
	.zero		1


	//   ....[97]....
        /*0724*/ 	.word	0x00006540
        /*0728*/ 	.word	0x000000a3
        /*072c*/ 	.word	0x000000c0
        /*0730*/ 	.short	0x010a
        /*0732*/ 	.byte	0xff
	.zero		1


	//   ....[98]....
        /*0734*/ 	.word	0x00006670
        /*0738*/ 	.word	0x00000003
        /*073c*/ 	.word	0x00000050
        /*0740*/ 	.short	0x010a
        /*0742*/ 	.byte	0xff
	.zero		1


	//   ....[99]....
        /*0744*/ 	.word	0x000067b0
        /*0748*/ 	.word	0x00000000
        /*074c*/ 	.word	0x00000000
        /*0750*/ 	.short	0x0101
        /*0752*/ 	.byte	0xff
	.zero		1


	//   ....[100]....
        /*0754*/ 	.word	0x00006830
        /*0758*/ 	.word	0x000000a3
        /*075c*/ 	.word	0x000000c0
        /*0760*/ 	.short	0x010a
        /*0762*/ 	.byte	0xff
	.zero		1


	//   ....[101]....
        /*0764*/ 	.word	0x00007be0
        /*0768*/ 	.word	0x000000bf
        /*076c*/ 	.word	0x00000050
        /*0770*/ 	.short	0x010a
        /*0772*/ 	.byte	0xff
	.zero		1


	//   ....[102]....
        /*0774*/ 	.word	0x00007cb0
        /*0778*/ 	.word	0x000000bf
        /*077c*/ 	.word	0x00000050
        /*0780*/ 	.short	0x010a
        /*0782*/ 	.byte	0xff
	.zero		1


	//   ....[103]....
        /*0784*/ 	.word	0x00007df0
        /*0788*/ 	.word	0x00000000
        /*078c*/ 	.word	0x00000000
        /*0790*/ 	.short	0x0101
        /*0792*/ 	.byte	0xff
	.zero		1


	//   ....[104]....
        /*0794*/ 	.word	0x00009190
        /*0798*/ 	.word	0x00000000
        /*079c*/ 	.word	0x00000050
        /*07a0*/ 	.short	0x010a
        /*07a2*/ 	.byte	0xff
	.zero		1


	//   ....[105]....
        /*07a4*/ 	.word	0x00009260
        /*07a8*/ 	.word	0x00000000
        /*07ac*/ 	.word	0x00000050
        /*07b0*/ 	.short	0x010a
        /*07b2*/ 	.byte	0xff
	.zero		1


	//   ....[106]....
        /*07b4*/ 	.word	0x000093a0
        /*07b8*/ 	.word	0x00000000
        /*07bc*/ 	.word	0x00000000
        /*07c0*/ 	.short	0x0101
        /*07c2*/ 	.byte	0xff
	.zero		1


	//   ....[107]....
        /*07c4*/ 	.word	0x0000a770
        /*07c8*/ 	.word	0x00000000
        /*07cc*/ 	.word	0x00000050
        /*07d0*/ 	.short	0x010a
        /*07d2*/ 	.byte	0xff
	.zero		1


	//   ....[108]....
        /*07d4*/ 	.word	0x0000a840
        /*07d8*/ 	.word	0x00000000
        /*07dc*/ 	.word	0x00000050
        /*07e0*/ 	.short	0x010a
        /*07e2*/ 	.byte	0xff
	.zero		1


	//   ....[109]....
        /*07e4*/ 	.word	0x0000a980
        /*07e8*/ 	.word	0x00000000
        /*07ec*/ 	.word	0x00000000
        /*07f0*/ 	.short	0x0101
        /*07f2*/ 	.byte	0xff
	.zero		1


	//   ....[110]....
        /*07f4*/ 	.word	0x0000adb0
        /*07f8*/ 	.word	0x000000a3
        /*07fc*/ 	.word	0x00000000
        /*0800*/ 	.short	0x0101
        /*0802*/ 	.byte	0xff
	.zero		1


	//   ....[111]....
        /*0804*/ 	.word	0x0000be20
        /*0808*/ 	.word	0x00000003
        /*080c*/ 	.word	0x000000f0
        /*0810*/ 	.short	0x010a
        /*0812*/ 	.byte	0xff
	.zero		1


	//   ....[112]....
        /*0814*/ 	.word	0x0000be80
        /*0818*/ 	.word	0x00000000
        /*081c*/ 	.word	0x00000028
        /*0820*/ 	.short	0x010a
        /*0822*/ 	.byte	0xff
	.zero		1


	//   ....[113]....
        /*0824*/ 	.word	0x0000bee0
        /*0828*/ 	.word	0x00000000
        /*082c*/ 	.word	0x00000028
        /*0830*/ 	.short	0x010a
        /*0832*/ 	.byte	0xff
	.zero		1


	//   ....[114]....
        /*0834*/ 	.word	0x0000bf30
        /*0838*/ 	.word	0x00000003
        /*083c*/ 	.word	0x000000a0
        /*0840*/ 	.short	0x010a
        /*0842*/ 	.byte	0xff
	.zero		1


	//   ....[115]....
        /*0844*/ 	.word	0x0000bf90
        /*0848*/ 	.word	0x00000000
        /*084c*/ 	.word	0x00000000
        /*0850*/ 	.short	0x010a
        /*0852*/ 	.byte	0xff
	.zero		1


	//   ....[116]....
        /*0854*/ 	.word	0x0000bff0
        /*0858*/ 	.word	0x00000000
        /*085c*/ 	.word	0x00000000
        /*0860*/ 	.short	0x010a
        /*0862*/ 	.byte	0xff
	.zero		1


	//   ....[117]....
        /*0864*/ 	.word	0x0000c050
        /*0868*/ 	.word	0x00000000
        /*086c*/ 	.word	0x00000000
        /*0870*/ 	.short	0x010a
        /*0872*/ 	.byte	0xff
	.zero		1


	//   ....[118]....
        /*0874*/ 	.word	0x0000c0b0
        /*0878*/ 	.word	0x00000000
        /*087c*/ 	.word	0x00000000
        /*0880*/ 	.short	0x010a
        /*0882*/ 	.byte	0xff
	.zero		1


	//   ....[119]....
        /*0884*/ 	.word	0x0000c100
        /*0888*/ 	.word	0x00000000
        /*088c*/ 	.word	0x000000e0
        /*0890*/ 	.short	0x010a
        /*0892*/ 	.byte	0xff
	.zero		1


	//   ....[120]....
        /*0894*/ 	.word	0x0000c160
        /*0898*/ 	.word	0x00000000
        /*089c*/ 	.word	0x000000b0
        /*08a0*/ 	.short	0x010a
        /*08a2*/ 	.byte	0xff
	.zero		1


	//   ....[121]....
        /*08a4*/ 	.word	0x0000c1b0
        /*08a8*/ 	.word	0x00000000
        /*08ac*/ 	.word	0x000000a0
        /*08b0*/ 	.short	0x010a
        /*08b2*/ 	.byte	0xff
	.zero		1


	//   ....[122]....
        /*08b4*/ 	.word	0x0000c210
        /*08b8*/ 	.word	0x00000000
        /*08bc*/ 	.word	0x000000b0
        /*08c0*/ 	.short	0x010a
        /*08c2*/ 	.byte	0xff
	.zero		1


	//   ....[123]....
        /*08c4*/ 	.word	0x0000c270
        /*08c8*/ 	.word	0x00000005
        /*08cc*/ 	.word	0x00000008
        /*08d0*/ 	.short	0x010a
        /*08d2*/ 	.byte	0xff
	.zero		1


	//   ....[124]....
        /*08d4*/ 	.word	0x0000c360
        /*08d8*/ 	.word	0x00000003
        /*08dc*/ 	.word	0x00000008
        /*08e0*/ 	.short	0x010a
        /*08e2*/ 	.byte	0xff
	.zero		1


	//   ....[125]....
        /*08e4*/ 	.word	0x0000c3b0
        /*08e8*/ 	.word	0x00000000
        /*08ec*/ 	.word	0x000000a0
        /*08f0*/ 	.short	0x010a
        /*08f2*/ 	.byte	0xff
	.zero		1


	//   ....[126]....
        /*08f4*/ 	.word	0x0000c410
        /*08f8*/ 	.word	0x00000000
        /*08fc*/ 	.word	0x000000d0
        /*0900*/ 	.short	0x010a
        /*0902*/ 	.byte	0xff
	.zero		1


	//   ....[127]....
        /*0904*/ 	.word	0x0000c470
        /*0908*/ 	.word	0x00000000
        /*090c*/ 	.word	0x00000000
        /*0910*/ 	.short	0x010a
        /*0912*/ 	.byte	0xff
	.zero		1


	//   ....[128]....
        /*0914*/ 	.word	0x0000c4d0
        /*0918*/ 	.word	0x00000000
        /*091c*/ 	.word	0x00000000
        /*0920*/ 	.short	0x010a
        /*0922*/ 	.byte	0xff
	.zero		1


	//   ....[129]....
        /*0924*/ 	.word	0x0000c530
        /*0928*/ 	.word	0x00000000
        /*092c*/ 	.word	0x00000100
        /*0930*/ 	.short	0x010a
        /*0932*/ 	.byte	0xff
	.zero		1


	//   ....[130]....
        /*0934*/ 	.word	0x0000c580
        /*0938*/ 	.word	0x00000008
        /*093c*/ 	.word	0x000000a0
        /*0940*/ 	.short	0x010a
        /*0942*/ 	.byte	0xff
	.zero		1


	//   ....[131]....
        /*0944*/ 	.word	0x0000c5e0
        /*0948*/ 	.word	0x00000000
        /*094c*/ 	.word	0x00000098
        /*0950*/ 	.short	0x010a
        /*0952*/ 	.byte	0xff
	.zero		1


	//   ....[132]....
        /*0954*/ 	.word	0x0000c640
        /*0958*/ 	.word	0x00000005
        /*095c*/ 	.word	0x00000070
        /*0960*/ 	.short	0x010a
        /*0962*/ 	.byte	0xff
	.zero		1


	//   ....[133]....
        /*0964*/ 	.word	0x0000c6a0
        /*0968*/ 	.word	0x00000005
        /*096c*/ 	.word	0x00000078
        /*0970*/ 	.short	0x010a
        /*0972*/ 	.byte	0xff
	.zero		1


	//   ....[134]....
        /*0974*/ 	.word	0x0000c700
        /*0978*/ 	.word	0x00000005
        /*097c*/ 	.word	0x00000080
        /*0980*/ 	.short	0x010a
        /*0982*/ 	.byte	0xff
	.zero		1


	//   ....[135]....
        /*0984*/ 	.word	0x0000c760
        /*0988*/ 	.word	0x00000005
        /*098c*/ 	.word	0x00000088
        /*0990*/ 	.short	0x010a
        /*0992*/ 	.byte	0xff
	.zero		1


	//   ....[136]....
        /*0994*/ 	.word	0x0000c7c0
        /*0998*/ 	.word	0x00000000
        /*099c*/ 	.word	0x00000070
        /*09a0*/ 	.short	0x010a
        /*09a2*/ 	.byte	0xff
	.zero		1


	//   ....[137]....
        /*09a4*/ 	.word	0x0000c820
        /*09a8*/ 	.word	0x00000000
        /*09ac*/ 	.word	0x00000078
        /*09b0*/ 	.short	0x010a
        /*09b2*/ 	.byte	0xff
	.zero		1


	//   ....[138]....
        /*09b4*/ 	.word	0x0000c880
        /*09b8*/ 	.word	0x00000000
        /*09bc*/ 	.word	0x00000080
        /*09c0*/ 	.short	0x010a
        /*09c2*/ 	.byte	0xff
	.zero		1


	//   ....[139]....
        /*09c4*/ 	.word	0x0000c8d0
        /*09c8*/ 	.word	0x00000003
        /*09cc*/ 	.word	0x000000a0
        /*09d0*/ 	.short	0x010a
        /*09d2*/ 	.byte	0xff
	.zero		1


	//   ....[140]....
        /*09d4*/ 	.word	0x0000c920
        /*09d8*/ 	.word	0x00000003
        /*09dc*/ 	.word	0x00000050
        /*09e0*/ 	.short	0x010a
        /*09e2*/ 	.byte	0xff
	.zero		1


	//   ....[141]....
        /*09e4*/ 	.word	0x0000c970
        /*09e8*/ 	.word	0x000000a3
        /*09ec*/ 	.word	0x000000c0
        /*09f0*/ 	.short	0x010a
        /*09f2*/ 	.byte	0xff
	.zero		1


	//   ....[142]....
        /*09f4*/ 	.word	0x0000c9c0
        /*09f8*/ 	.word	0x000000bf
        /*09fc*/ 	.word	0x00000050
        /*0a00*/ 	.short	0x010a
        /*0a02*/ 	.byte	0xff
	.zero		1


	//   ....[143]....
        /*0a04*/ 	.word	0x0000ca10
        /*0a08*/ 	.word	0x00000000
        /*0a0c*/ 	.word	0x00000050
        /*0a10*/ 	.short	0x010a
        /*0a12*/ 	.byte	0xff
	.zero		1


	//   ....[144]....
        /*0a14*/ 	.word	0x0000ca60
        /*0a18*/ 	.word	0x00000000
        /*0a1c*/ 	.word	0x00000050
        /*0a20*/ 	.short	0x010a
        /*0a22*/ 	.byte	0xff
	.zero		1


	//----- nvinfo : EIATTR_NUM_MBARRIERS
	.align		4
.L_48:
        /*0a24*/ 	.byte	0x03, 0x38
        /*0a26*/ 	.short	0x0021


	//----- nvinfo : EIATTR_EXIT_INSTR_OFFSETS
	.align		4
        /*0a28*/ 	.byte	0x04, 0x1c
        /*0a2a*/ 	.short	(.L_50 - .L_49)


	//   ....[0]....
.L_49:
        /*0a2c*/ 	.word	0x00002b60


	//   ....[1]....
        /*0a30*/ 	.word	0x00003050


	//   ....[2]....
        /*0a34*/ 	.word	0x000030b0


	//   ....[3]....
        /*0a38*/ 	.word	0x00004310


	//   ....[4]....
        /*0a3c*/ 	.word	0x00005520


	//   ....[5]....
        /*0a40*/ 	.word	0x00005560


	//   ....[6]....
        /*0a44*/ 	.word	0x0000be10


	//----- nvinfo : EIATTR_MAX_THREADS
	.align		4
.L_50:
        /*0a48*/ 	.byte	0x04, 0x05
        /*0a4a*/ 	.short	(.L_52 - .L_51)
.L_51:
        /*0a4c*/ 	.word	0x00000100
        /*0a50*/ 	.word	0x00000001
        /*0a54*/ 	.word	0x00000001


	//----- nvinfo : EIATTR_CRS_STACK_SIZE
	.align		4
.L_52:
        /*0a58*/ 	.byte	0x04, 0x1e
        /*0a5a*/ 	.short	(.L_54 - .L_53)
.L_53:
        /*0a5c*/ 	.word	0x00000000


	//----- nvinfo : EIATTR_CBANK_PARAM_SIZE
	.align		4
.L_54:
        /*0a60*/ 	.byte	0x03, 0x19
        /*0a62*/ 	.short	0x0800


	//----- nvinfo : EIATTR_PARAM_CBANK
	.align		4
        /*0a64*/ 	.byte	0x04, 0x0a
        /*0a66*/ 	.short	(.L_56 - .L_55)
	.align		4
.L_55:
        /*0a68*/ 	.word	index@(.nv.constant0._ZN7cutlass13device_kernelINS_4gemm6kernel13GemmUniversalIN4cute5tupleIJiiiiEEENS1_10collective13CollectiveMmaINS1_35MainloopSm100TmaUmmaWarpSpecializedILi5ELi2ELi2ENS5_IJNS4_1CILi4EEENSA_ILi1EEESC_EEEEENS5_IJNSA_ILi256EEESF_NSA_ILi128EEEEEENS_12float_e4m3_tENS5_IJlSC_lEEESI_SJ_NS4_8TiledMMAINS4_8MMA_AtomIJNS4_10MMA_TraitsINS4_25SM100_MMA_F8F6F4_2x1SM_SSEJSI_SI_fSF_SF_NS4_17integral_constantINS4_4UMMA5MajorELSQ_0EEESR_NSO_INSP_7ScaleInELSS_0EEEST_EEEEEENS4_6LayoutINS5_IJSC_SC_SC_EEENS5_IJNSA_ILi0EEESY_SY_EEEEENS5_IJNS4_10UnderscoreES11_S11_EEEEENS4_18SM100_TMA_2SM_LOADENS4_14ComposedLayoutINS4_7SwizzleILi3ELi4ELi3EEENS4_18smem_ptr_flag_bitsILi8EEENSW_INS5_IJNSA_ILi8EEESG_EEENS5_IJSG_SC_EEEEEEEvNS4_8identityENS4_28SM100_TMA_2SM_LOAD_MULTICASTES1E_vS1F_EENS_8epilogue10collective18CollectiveEpilogueINS1I_23Sm100TmaWarpSpecializedILi4ELi2ELi64ELb0ELb0EEEJNS5_IJSG_SF_SG_EEENS5_IJNSW_ISG_SC_EENSW_INSA_ILi64EEESC_EEEEESI_SJ_SI_SJ_NS1I_6fusion15FusionCallbacksIS1M_NS1S_17LinearCombinationISI_fSI_fLNS_15FloatRoundStyleE2EEES1N_S1R_JEEENS4_5SM1004TMEM4LOAD26SM100_TMEM_LOAD_32dp32b64xENS4_13SM90_TMA_LOADENS15_INS16_ILi2ELi4ELi3EEES19_NSW_INS5_IJS1A_S1P_EEENS5_IJS1P_SC_EEEEEEENS4_39AutoVectorizingCopyWithAssumedAlignmentILi128EEENS4_14SM90_TMA_STOREES27_S29_S29_EEEvvEEEEvNT_6ParamsE)
        /*0a6c*/ 	.short	0x0380
        /*0a6e*/ 	.short	0x0800


	//----- nvinfo : EIATTR_SW_WAR
	.align		4
.L_56:
        /*0a70*/ 	.byte	0x04, 0x36
        /*0a72*/ 	.short	(.L_58 - .L_57)
.L_57:
        /*0a74*/ 	.word	0x00000008
.L_58:


//--------------------- .nv.callgraph             --------------------------
	.section	.nv.callgraph,"",@"SHT_CUDA_CALLGRAPH"
	.align	4
	.sectionentsize	8
	.align		4
        /*0000*/ 	.word	0x00000000
	.align		4
        /*0004*/ 	.word	0xffffffff
	.align		4
        /*0008*/ 	.word	index@(_ZN7cutlass13device_kernelINS_4gemm6kernel13GemmUniversalIN4cute5tupleIJiiiiEEENS1_10collective13CollectiveMmaINS1_35MainloopSm100TmaUmmaWarpSpecializedILi5ELi2ELi2ENS5_IJNS4_1CILi4EEENSA_ILi1EEESC_EEEEENS5_IJNSA_ILi256EEESF_NSA_ILi128EEEEEENS_12float_e4m3_tENS5_IJlSC_lEEESI_SJ_NS4_8TiledMMAINS4_8MMA_AtomIJNS4_10MMA_TraitsINS4_25SM100_MMA_F8F6F4_2x1SM_SSEJSI_SI_fSF_SF_NS4_17integral_constantINS4_4UMMA5MajorELSQ_0EEESR_NSO_INSP_7ScaleInELSS_0EEEST_EEEEEENS4_6LayoutINS5_IJSC_SC_SC_EEENS5_IJNSA_ILi0EEESY_SY_EEEEENS5_IJNS4_10UnderscoreES11_S11_EEEEENS4_18SM100_TMA_2SM_LOADENS4_14ComposedLayoutINS4_7SwizzleILi3ELi4ELi3EEENS4_18smem_ptr_flag_bitsILi8EEENSW_INS5_IJNSA_ILi8EEESG_EEENS5_IJSG_SC_EEEEEEEvNS4_8identityENS4_28SM100_TMA_2SM_LOAD_MULTICASTES1E_vS1F_EENS_8epilogue10collective18CollectiveEpilogueINS1I_23Sm100TmaWarpSpecializedILi4ELi2ELi64ELb0ELb0EEEJNS5_IJSG_SF_SG_EEENS5_IJNSW_ISG_SC_EENSW_INSA_ILi64EEESC_EEEEESI_SJ_SI_SJ_NS1I_6fusion15FusionCallbacksIS1M_NS1S_17LinearCombinationISI_fSI_fLNS_15FloatRoundStyleE2EEES1N_S1R_JEEENS4_5SM1004TMEM4LOAD26SM100_TMEM_LOAD_32dp32b64xENS4_13SM90_TMA_LOADENS15_INS16_ILi2ELi4ELi3EEES19_NSW_INS5_IJS1A_S1P_EEENS5_IJS1P_SC_EEEEEEENS4_39AutoVectorizingCopyWithAssumedAlignmentILi128EEENS4_14SM90_TMA_STOREES27_S29_S29_EEEvvEEEEvNT_6ParamsE)
	.align		4
        /*000c*/ 	.word	index@(__assertfail)
	.align		4
        /*0010*/ 	.word	0x00000000
	.align		4
        /*0014*/ 	.word	0xfffffffe
	.align		4
        /*0018*/ 	.word	0x00000000
	.align		4
        /*001c*/ 	.word	0xfffffffd
	.align		4
        /*0020*/ 	.word	0x00000000
	.align		4
        /*0024*/ 	.word	0xfffffffc


//--------------------- .nv.constant4             --------------------------
	.section	.nv.constant4,"a",@progbits
	.align	8
	.align		8
.nv.constant4:
        /*0000*/ 	.dword	__assertfail
	.align		8
        /*0008*/ 	.dword	__unnamed_1
	.align		8
        /*0010*/ 	.dword	__unnamed_2
	.align		8
        /*0018*/ 	.dword	__unnamed_3
	.align		8
        /*0020*/ 	.dword	_ZN40_INTERNAL_330528a1_4_k_cu_32f92ec9_326614cuda3std3__45__cpo5beginE
	.align		8
        /*0028*/ 	.dword	_ZN40_INTERNAL_330528a1_4_k_cu_32f92ec9_326614cuda3std3__45__cpo3endE
	.align		8
        /*0030*/ 	.dword	_ZN40_INTERNAL_330528a1_4_k_cu_32f92ec9_326614cuda3std3__45__cpo6cbeginE
	.align		8
        /*0038*/ 	.dword	_ZN40_INTERNAL_330528a1_4_k_cu_32f92ec9_326614cuda3std3__45__cpo4cendE
	.align		8
        /*0040*/ 	.dword	_ZN40_INTERNAL_330528a1_4_k_cu_32f92ec9_326614cuda3std3__442_GLOBAL__N__330528a1_4_k_cu_32f92ec9_326616ignoreE
	.align		8
        /*0048*/ 	.dword	_ZN40_INTERNAL_330528a1_4_k_cu_32f92ec9_326614cuda3std3__419piecewise_constructE
	.align		8
        /*0050*/ 	.dword	_ZN40_INTERNAL_330528a1_4_k_cu_32f92ec9_326614cuda3std3__48in_placeE
	.align		8
        /*0058*/ 	.dword	_ZN40_INTERNAL_330528a1_4_k_cu_32f92ec9_326614cuda3std6ranges3__45__cpo4swapE
	.align		8
        /*0060*/ 	.dword	_ZN40_INTERNAL_330528a1_4_k_cu_32f92ec9_326614cuda3std6ranges3__45__cpo9iter_moveE
	.align		8
        /*0068*/ 	.dword	_ZN40_INTERNAL_330528a1_4_k_cu_32f92ec9_326614cute7productE
	.align		8
        /*0070*/ 	.dword	_ZN40_INTERNAL_330528a1_4_k_cu_32f92ec9_326614cute1_E
	.align		8
        /*0078*/ 	.dword	$str$25
	.align		8
        /*0080*/ 	.dword	$str$26
	.align		8
        /*0088*/ 	.dword	$str$27
	.align		8
        /*0090*/ 	.dword	$str$28


//--------------------- .text._ZN7cutlass13device_kernelINS_4gemm6kernel13GemmUniversalIN4cute5tupleIJiiiiEEENS1_10collective13CollectiveMmaINS1_35MainloopSm100TmaUmmaWarpSpecializedILi5ELi2ELi2ENS5_IJNS4_1CILi4EEENSA_ILi1EEESC_EEEEENS5_IJNSA_ILi256EEESF_NSA_ILi128EEEEEENS_12float_e4m3_tENS5_IJlSC_lEEESI_SJ_NS4_8TiledMMAINS4_8MMA_AtomIJNS4_10MMA_TraitsINS4_25SM100_MMA_F8F6F4_2x1SM_SSEJSI_SI_fSF_SF_NS4_17integral_constantINS4_4UMMA5MajorELSQ_0EEESR_NSO_INSP_7ScaleInELSS_0EEEST_EEEEEENS4_6LayoutINS5_IJSC_SC_SC_EEENS5_IJNSA_ILi0EEESY_SY_EEEEENS5_IJNS4_10UnderscoreES11_S11_EEEEENS4_18SM100_TMA_2SM_LOADENS4_14ComposedLayoutINS4_7SwizzleILi3ELi4ELi3EEENS4_18smem_ptr_flag_bitsILi8EEENSW_INS5_IJNSA_ILi8EEESG_EEENS5_IJSG_SC_EEEEEEEvNS4_8identityENS4_28SM100_TMA_2SM_LOAD_MULTICASTES1E_vS1F_EENS_8epilogue10collective18CollectiveEpilogueINS1I_23Sm100TmaWarpSpecializedILi4ELi2ELi64ELb0ELb0EEEJNS5_IJSG_SF_SG_EEENS5_IJNSW_ISG_SC_EENSW_INSA_ILi64EEESC_EEEEESI_SJ_SI_SJ_NS1I_6fusion15FusionCallbacksIS1M_NS1S_17LinearCombinationISI_fSI_fLNS_15FloatRoundStyleE2EEES1N_S1R_JEEENS4_5SM1004TMEM4LOAD26SM100_TMEM_LOAD_32dp32b64xENS4_13SM90_TMA_LOADENS15_INS16_ILi2ELi4ELi3EEES19_NSW_INS5_IJS1A_S1P_EEENS5_IJS1P_SC_EEEEEEENS4_39AutoVectorizingCopyWithAssumedAlignmentILi128EEENS4_14SM90_TMA_STOREES27_S29_S29_EEEvvEEEEvNT_6ParamsE --------------------------
	.section	.text._ZN7cutlass13device_kernelINS_4gemm6kernel13GemmUniversalIN4cute5tupleIJiiiiEEENS1_10collective13CollectiveMmaINS1_35MainloopSm100TmaUmmaWarpSpecializedILi5ELi2ELi2ENS5_IJNS4_1CILi4EEENSA_ILi1EEESC_EEEEENS5_IJNSA_ILi256EEESF_NSA_ILi128EEEEEENS_12float_e4m3_tENS5_IJlSC_lEEESI_SJ_NS4_8TiledMMAINS4_8MMA_AtomIJNS4_10MMA_TraitsINS4_25SM100_MMA_F8F6F4_2x1SM_SSEJSI_SI_fSF_SF_NS4_17integral_constantINS4_4UMMA5MajorELSQ_0EEESR_NSO_INSP_7ScaleInELSS_0EEEST_EEEEEENS4_6LayoutINS5_IJSC_SC_SC_EEENS5_IJNSA_ILi0EEESY_SY_EEEEENS5_IJNS4_10UnderscoreES11_S11_EEEEENS4_18SM100_TMA_2SM_LOADENS4_14ComposedLayoutINS4_7SwizzleILi3ELi4ELi3EEENS4_18smem_ptr_flag_bitsILi8EEENSW_INS5_IJNSA_ILi8EEESG_EEENS5_IJSG_SC_EEEEEEEvNS4_8identityENS4_28SM100_TMA_2SM_LOAD_MULTICASTES1E_vS1F_EENS_8epilogue10collective18CollectiveEpilogueINS1I_23Sm100TmaWarpSpecializedILi4ELi2ELi64ELb0ELb0EEEJNS5_IJSG_SF_SG_EEENS5_IJNSW_ISG_SC_EENSW_INSA_ILi64EEESC_EEEEESI_SJ_SI_SJ_NS1I_6fusion15FusionCallbacksIS1M_NS1S_17LinearCombinationISI_fSI_fLNS_15FloatRoundStyleE2EEES1N_S1R_JEEENS4_5SM1004TMEM4LOAD26SM100_TMEM_LOAD_32dp32b64xENS4_13SM90_TMA_LOADENS15_INS16_ILi2ELi4ELi3EEES19_NSW_INS5_IJS1A_S1P_EEENS5_IJS1P_SC_EEEEEEENS4_39AutoVectorizingCopyWithAssumedAlignmentILi128EEENS4_14SM90_TMA_STOREES27_S29_S29_EEEvvEEEEvNT_6ParamsE,"ax",@progbits
	.align	128
.text._ZN7cutlass13device_kernelINS_4gemm6kernel13GemmUniversalIN4cute5tupleIJiiiiEEENS1_10collective13CollectiveMmaINS1_35MainloopSm100TmaUmmaWarpSpecializedILi5ELi2ELi2ENS5_IJNS4_1CILi4EEENSA_ILi1EEESC_EEEEENS5_IJNSA_ILi256EEESF_NSA_ILi128EEEEEENS_12float_e4m3_tENS5_IJlSC_lEEESI_SJ_NS4_8TiledMMAINS4_8MMA_AtomIJNS4_10MMA_TraitsINS4_25SM100_MMA_F8F6F4_2x1SM_SSEJSI_SI_fSF_SF_NS4_17integral_constantINS4_4UMMA5MajorELSQ_0EEESR_NSO_INSP_7ScaleInELSS_0EEEST_EEEEEENS4_6LayoutINS5_IJSC_SC_SC_EEENS5_IJNSA_ILi0EEESY_SY_EEEEENS5_IJNS4_10UnderscoreES11_S11_EEEEENS4_18SM100_TMA_2SM_LOADENS4_14ComposedLayoutINS4_7SwizzleILi3ELi4ELi3EEENS4_18smem_ptr_flag_bitsILi8EEENSW_INS5_IJNSA_ILi8EEESG_EEENS5_IJSG_SC_EEEEEEEvNS4_8identityENS4_28SM100_TMA_2SM_LOAD_MULTICASTES1E_vS1F_EENS_8epilogue10collective18CollectiveEpilogueINS1I_23Sm100TmaWarpSpecializedILi4ELi2ELi64ELb0ELb0EEEJNS5_IJSG_SF_SG_EEENS5_IJNSW_ISG_SC_EENSW_INSA_ILi64EEESC_EEEEESI_SJ_SI_SJ_NS1I_6fusion15FusionCallbacksIS1M_NS1S_17LinearCombinationISI_fSI_fLNS_15FloatRoundStyleE2EEES1N_S1R_JEEENS4_5SM1004TMEM4LOAD26SM100_TMEM_LOAD_32dp32b64xENS4_13SM90_TMA_LOADENS15_INS16_ILi2ELi4ELi3EEES19_NSW_INS5_IJS1A_S1P_EEENS5_IJS1P_SC_EEEEEEENS4_39AutoVectorizingCopyWithAssumedAlignmentILi128EEENS4_14SM90_TMA_STOREES27_S29_S29_EEEvvEEEEvNT_6ParamsE:
        .type           _ZN7cutlass13device_kernelINS_4gemm6kernel13GemmUniversalIN4cute5tupleIJiiiiEEENS1_10collective13CollectiveMmaINS1_35MainloopSm100TmaUmmaWarpSpecializedILi5ELi2ELi2ENS5_IJNS4_1CILi4EEENSA_ILi1EEESC_EEEEENS5_IJNSA_ILi256EEESF_NSA_ILi128EEEEEENS_12float_e4m3_tENS5_IJlSC_lEEESI_SJ_NS4_8TiledMMAINS4_8MMA_AtomIJNS4_10MMA_TraitsINS4_25SM100_MMA_F8F6F4_2x1SM_SSEJSI_SI_fSF_SF_NS4_17integral_constantINS4_4UMMA5MajorELSQ_0EEESR_NSO_INSP_7ScaleInELSS_0EEEST_EEEEEENS4_6LayoutINS5_IJSC_SC_SC_EEENS5_IJNSA_ILi0EEESY_SY_EEEEENS5_IJNS4_10UnderscoreES11_S11_EEEEENS4_18SM100_TMA_2SM_LOADENS4_14ComposedLayoutINS4_7SwizzleILi3ELi4ELi3EEENS4_18smem_ptr_flag_bitsILi8EEENSW_INS5_IJNSA_ILi8EEESG_EEENS5_IJSG_SC_EEEEEEEvNS4_8identityENS4_28SM100_TMA_2SM_LOAD_MULTICASTES1E_vS1F_EENS_8epilogue10collective18CollectiveEpilogueINS1I_23Sm100TmaWarpSpecializedILi4ELi2ELi64ELb0ELb0EEEJNS5_IJSG_SF_SG_EEENS5_IJNSW_ISG_SC_EENSW_INSA_ILi64EEESC_EEEEESI_SJ_SI_SJ_NS1I_6fusion15FusionCallbacksIS1M_NS1S_17LinearCombinationISI_fSI_fLNS_15FloatRoundStyleE2EEES1N_S1R_JEEENS4_5SM1004TMEM4LOAD26SM100_TMEM_LOAD_32dp32b64xENS4_13SM90_TMA_LOADENS15_INS16_ILi2ELi4ELi3EEES19_NSW_INS5_IJS1A_S1P_EEENS5_IJS1P_SC_EEEEEEENS4_39AutoVectorizingCopyWithAssumedAlignmentILi128EEENS4_14SM90_TMA_STOREES27_S29_S29_EEEvvEEEEvNT_6ParamsE,@function
        .size           _ZN7cutlass13device_kernelINS_4gemm6kernel13GemmUniversalIN4cute5tupleIJiiiiEEENS1_10collective13CollectiveMmaINS1_35MainloopSm100TmaUmmaWarpSpecializedILi5ELi2ELi2ENS5_IJNS4_1CILi4EEENSA_ILi1EEESC_EEEEENS5_IJNSA_ILi256EEESF_NSA_ILi128EEEEEENS_12float_e4m3_tENS5_IJlSC_lEEESI_SJ_NS4_8TiledMMAINS4_8MMA_AtomIJNS4_10MMA_TraitsINS4_25SM100_MMA_F8F6F4_2x1SM_SSEJSI_SI_fSF_SF_NS4_17integral_constantINS4_4UMMA5MajorELSQ_0EEESR_NSO_INSP_7ScaleInELSS_0EEEST_EEEEEENS4_6LayoutINS5_IJSC_SC_SC_EEENS5_IJNSA_ILi0EEESY_SY_EEEEENS5_IJNS4_10UnderscoreES11_S11_EEEEENS4_18SM100_TMA_2SM_LOADENS4_14ComposedLayoutINS4_7SwizzleILi3ELi4ELi3EEENS4_18smem_ptr_flag_bitsILi8EEENSW_INS5_IJNSA_ILi8EEESG_EEENS5_IJSG_SC_EEEEEEEvNS4_8identityENS4_28SM100_TMA_2SM_LOAD_MULTICASTES1E_vS1F_EENS_8epilogue10collective18CollectiveEpilogueINS1I_23Sm100TmaWarpSpecializedILi4ELi2ELi64ELb0ELb0EEEJNS5_IJSG_SF_SG_EEENS5_IJNSW_ISG_SC_EENSW_INSA_ILi64EEESC_EEEEESI_SJ_SI_SJ_NS1I_6fusion15FusionCallbacksIS1M_NS1S_17LinearCombinationISI_fSI_fLNS_15FloatRoundStyleE2EEES1N_S1R_JEEENS4_5SM1004TMEM4LOAD26SM100_TMEM_LOAD_32dp32b64xENS4_13SM90_TMA_LOADENS15_INS16_ILi2ELi4ELi3EEES19_NSW_INS5_IJS1A_S1P_EEENS5_IJS1P_SC_EEEEEEENS4_39AutoVectorizingCopyWithAssumedAlignmentILi128EEENS4_14SM90_TMA_STOREES27_S29_S29_EEEvvEEEEvNT_6ParamsE,(.L_x_191 - _ZN7cutlass13device_kernelINS_4gemm6kernel13GemmUniversalIN4cute5tupleIJiiiiEEENS1_10collective13CollectiveMmaINS1_35MainloopSm100TmaUmmaWarpSpecializedILi5ELi2ELi2ENS5_IJNS4_1CILi4EEENSA_ILi1EEESC_EEEEENS5_IJNSA_ILi256EEESF_NSA_ILi128EEEEEENS_12float_e4m3_tENS5_IJlSC_lEEESI_SJ_NS4_8TiledMMAINS4_8MMA_AtomIJNS4_10MMA_TraitsINS4_25SM100_MMA_F8F6F4_2x1SM_SSEJSI_SI_fSF_SF_NS4_17integral_constantINS4_4UMMA5MajorELSQ_0EEESR_NSO_INSP_7ScaleInELSS_0EEEST_EEEEEENS4_6LayoutINS5_IJSC_SC_SC_EEENS5_IJNSA_ILi0EEESY_SY_EEEEENS5_IJNS4_10UnderscoreES11_S11_EEEEENS4_18SM100_TMA_2SM_LOADENS4_14ComposedLayoutINS4_7SwizzleILi3ELi4ELi3EEENS4_18smem_ptr_flag_bitsILi8EEENSW_INS5_IJNSA_ILi8EEESG_EEENS5_IJSG_SC_EEEEEEEvNS4_8identityENS4_28SM100_TMA_2SM_LOAD_MULTICASTES1E_vS1F_EENS_8epilogue10collective18CollectiveEpilogueINS1I_23Sm100TmaWarpSpecializedILi4ELi2ELi64ELb0ELb0EEEJNS5_IJSG_SF_SG_EEENS5_IJNSW_ISG_SC_EENSW_INSA_ILi64EEESC_EEEEESI_SJ_SI_SJ_NS1I_6fusion15FusionCallbacksIS1M_NS1S_17LinearCombinationISI_fSI_fLNS_15FloatRoundStyleE2EEES1N_S1R_JEEENS4_5SM1004TMEM4LOAD26SM100_TMEM_LOAD_32dp32b64xENS4_13SM90_TMA_LOADENS15_INS16_ILi2ELi4ELi3EEES19_NSW_INS5_IJS1A_S1P_EEENS5_IJS1P_SC_EEEEEEENS4_39AutoVectorizingCopyWithAssumedAlignmentILi128EEENS4_14SM90_TMA_STOREES27_S29_S29_EEEvvEEEEvNT_6ParamsE)
        .other          _ZN7cutlass13device_kernelINS_4gemm6kernel13GemmUniversalIN4cute5tupleIJiiiiEEENS1_10collective13CollectiveMmaINS1_35MainloopSm100TmaUmmaWarpSpecializedILi5ELi2ELi2ENS5_IJNS4_1CILi4EEENSA_ILi1EEESC_EEEEENS5_IJNSA_ILi256EEESF_NSA_ILi128EEEEEENS_12float_e4m3_tENS5_IJlSC_lEEESI_SJ_NS4_8TiledMMAINS4_8MMA_AtomIJNS4_10MMA_TraitsINS4_25SM100_MMA_F8F6F4_2x1SM_SSEJSI_SI_fSF_SF_NS4_17integral_constantINS4_4UMMA5MajorELSQ_0EEESR_NSO_INSP_7ScaleInELSS_0EEEST_EEEEEENS4_6LayoutINS5_IJSC_SC_SC_EEENS5_IJNSA_ILi0EEESY_SY_EEEEENS5_IJNS4_10UnderscoreES11_S11_EEEEENS4_18SM100_TMA_2SM_LOADENS4_14ComposedLayoutINS4_7SwizzleILi3ELi4ELi3EEENS4_18smem_ptr_flag_bitsILi8EEENSW_INS5_IJNSA_ILi8EEESG_EEENS5_IJSG_SC_EEEEEEEvNS4_8identityENS4_28SM100_TMA_2SM_LOAD_MULTICASTES1E_vS1F_EENS_8epilogue10collective18CollectiveEpilogueINS1I_23Sm100TmaWarpSpecializedILi4ELi2ELi64ELb0ELb0EEEJNS5_IJSG_SF_SG_EEENS5_IJNSW_ISG_SC_EENSW_INSA_ILi64EEESC_EEEEESI_SJ_SI_SJ_NS1I_6fusion15FusionCallbacksIS1M_NS1S_17LinearCombinationISI_fSI_fLNS_15FloatRoundStyleE2EEES1N_S1R_JEEENS4_5SM1004TMEM4LOAD26SM100_TMEM_LOAD_32dp32b64xENS4_13SM90_TMA_LOADENS15_INS16_ILi2ELi4ELi3EEES19_NSW_INS5_IJS1A_S1P_EEENS5_IJS1P_SC_EEEEEEENS4_39AutoVectorizingCopyWithAssumedAlignmentILi128EEENS4_14SM90_TMA_STOREES27_S29_S29_EEEvvEEEEvNT_6ParamsE,@"STO_CUDA_ENTRY STV_DEFAULT"
_ZN7cutlass13device_kernelINS_4gemm6kernel13GemmUniversalIN4cute5tupleIJiiiiEEENS1_10collective13CollectiveMmaINS1_35MainloopSm100TmaUmmaWarpSpecializedILi5ELi2ELi2ENS5_IJNS4_1CILi4EEENSA_ILi1EEESC_EEEEENS5_IJNSA_ILi256EEESF_NSA_ILi128EEEEEENS_12float_e4m3_tENS5_IJlSC_lEEESI_SJ_NS4_8TiledMMAINS4_8MMA_AtomIJNS4_10MMA_TraitsINS4_25SM100_MMA_F8F6F4_2x1SM_SSEJSI_SI_fSF_SF_NS4_17integral_constantINS4_4UMMA5MajorELSQ_0EEESR_NSO_INSP_7ScaleInELSS_0EEEST_EEEEEENS4_6LayoutINS5_IJSC_SC_SC_EEENS5_IJNSA_ILi0EEESY_SY_EEEEENS5_IJNS4_10UnderscoreES11_S11_EEEEENS4_18SM100_TMA_2SM_LOADENS4_14ComposedLayoutINS4_7SwizzleILi3ELi4ELi3EEENS4_18smem_ptr_flag_bitsILi8EEENSW_INS5_IJNSA_ILi8EEESG_EEENS5_IJSG_SC_EEEEEEEvNS4_8identityENS4_28SM100_TMA_2SM_LOAD_MULTICASTES1E_vS1F_EENS_8epilogue10collective18CollectiveEpilogueINS1I_23Sm100TmaWarpSpecializedILi4ELi2ELi64ELb0ELb0EEEJNS5_IJSG_SF_SG_EEENS5_IJNSW_ISG_SC_EENSW_INSA_ILi64EEESC_EEEEESI_SJ_SI_SJ_NS1I_6fusion15FusionCallbacksIS1M_NS1S_17LinearCombinationISI_fSI_fLNS_15FloatRoundStyleE2EEES1N_S1R_JEEENS4_5SM1004TMEM4LOAD26SM100_TMEM_LOAD_32dp32b64xENS4_13SM90_TMA_LOADENS15_INS16_ILi2ELi4ELi3EEES19_NSW_INS5_IJS1A_S1P_EEENS5_IJS1P_SC_EEEEEEENS4_39AutoVectorizingCopyWithAssumedAlignmentILi128EEENS4_14SM90_TMA_STOREES27_S29_S29_EEEvvEEEEvNT_6ParamsE:
[----:B------:R-:W1:Y:S01]  /*0000*/  LDC R1, c[0x0][0x37c] ;  /* 0x0000df00ff017b82 */ /* 0x000e620000000800 */
[----:B------:R-:W2:Y:S01]  /*0010*/  S2R R172, SR_TID.X ;  /* 0x0000000000ac7919 */ /* 0x000ea20000002100 */
[----:B------:R-:W3:Y:S06]  /*0020*/  LDCU.64 UR8, c[0x0][0x890] ;  /* 0x00011200ff0877ac */ /* 0x000eec0008000a00 */
[----:B------:R-:W4:Y:S01]  /*0030*/  S2UR UR45, SR_CgaCtaId ;  /* 0x00000000002d79c3 */ /* 0x000f220000008800 */
[----:B------:R-:W-:Y:S02]  /*0040*/  PRMT R158, RZ, 0x7610, R158 ;  /* 0x00007610ff9e7816 */ /* 0x000fe4000000009e */
[----:B------:R-:W-:Y:S01]  /*0050*/  ELECT P1, URZ, PT ;  /* 0x0000000000ff782f */ /* 0x000fe20003820000 */
[----:B---3--:R-:W-:-:S04]  /*0060*/  UISETP.NE.U32.AND UP0, UPT, UR8, URZ, UPT ;  /* 0x000000ff0800728c */ /* 0x008fc8000bf05070 */
[----:B------:R-:W-:Y:S02]  /*0070*/  UISETP.NE.AND.EX UP0, UPT, UR9, URZ, UPT, UP0 ;  /* 0x000000ff0900728c */ /* 0x000fe4000bf05300 */
[----:B----4-:R-:W-:Y:S02]  /*0080*/  ULOP3.LUT UR48, UR45, 0x1, URZ, 0xc0, !UPT ;  /* 0x000000012d307892 */ /* 0x010fe4000f8ec0ff */
[----:B------:R-:W-:Y:S01]  /*0090*/  ULOP3.LUT UR49, UR45, 0x1, URZ, 0x3c, !UPT ;  /* 0x000000012d317892 */ /* 0x000fe2000f8e3cff */
[----:B--2---:R-:W-:-:S05]  /*00a0*/  SHF.R.U32.HI R159, RZ, 0x5, R172 ;  /* 0x00000005ff9f7819 */ /* 0x004fca00000116ac */
[----:B------:R-:W2:Y:S02]  /*00b0*/  SHFL.IDX PT, R0, R159, RZ, 0x1f ;  /* 0x00001fff9f007589 */ /* 0x000ea400000e0000 */
[----:B--2---:R-:W-:Y:S01]  /*00c0*/  R2UR UR18, R0 ;  /* 0x00000000001272ca */ /* 0x004fe200000e0000 */
[----:B-1----:R-:W-:-:S14]  /*00d0*/  BRA.U UP0, `(.L_x_0) ;  /* 0x0000000100307547 */ /* 0x002fdc000b800000 */
[----:B------:R-:W1:Y:S02]  /*00e0*/  LDCU.64 UR4, c[0x0][0x888] ;  /* 0x00011100ff0477ac */ /* 0x000e640008000a00 */
[----:B-1----:R-:W-:-:S04]  /*00f0*/  UISETP.NE.U32.AND UP0, UPT, UR4, URZ, UPT ;  /* 0x000000ff0400728c */ /* 0x002fc8000bf05070 */
[----:B------:R-:W-:-:S09]  /*0100*/  UISETP.NE.AND.EX UP0, UPT, UR5, URZ, UPT, UP0 ;  /* 0x000000ff0500728c */ /* 0x000fd2000bf05300 */
[----:B------:R-:W-:Y:S05]  /*0110*/  BRA.U !UP0, `(.L_x_1) ;  /* 0x0000000108147547 */ /* 0x000fea000b800000 */
[----:B------:R-:W1:Y:S01]  /*0120*/  LDC.64 R2, c[0x0][0x888] ;  /* 0x00022200ff027b82 */ /* 0x000e620000000a00 */
[----:B------:R-:W1:Y:S02]  /*0130*/  LDCU.64 UR4, c[0x0][0x358] ;  /* 0x00006b00ff0477ac */ /* 0x000e640008000a00 */
[----:B-1----:R1:W5:Y:S01]  /*0140*/  LDG.E R73, desc[UR4][R2.64] ;  /* 0x0000000402497981 */ /* 0x002362000c1e1900 */
[----:B------:R-:W-:Y:S01]  /*0150*/  HFMA2 R158, -RZ, RZ, 0, 5.9604644775390625e-08 ;  /* 0x00000001ff9e7431 */ /* 0x000fe200000001ff */
[----:B------:R-:W-:Y:S05]  /*0160*/  BRA `(.L_x_0) ;  /* 0x00000000000c7947 */ /* 0x000fea0003800000 */
.L_x_1:
[----:B------:R-:W1:Y:S01]  /*0170*/  LDCU UR4, c[0x0][0x880] ;  /* 0x00011000ff0477ac */ /* 0x000e620008000800 */
[----:B------:R-:W-:Y:S01]  /*0180*/  HFMA2 R158, -RZ, RZ, 0, 5.9604644775390625e-08 ;  /* 0x00000001ff9e7431 */ /* 0x000fe200000001ff */
[----:B-1----:R-:W-:-:S07]  /*0190*/  MOV R73, UR4 ;  /* 0x0000000400497c02 */ /* 0x002fce0008000f00 */
.L_x_0:
[----:B------:R-:W2:Y:S02]  /*01a0*/  LDCU.64 UR4, c[0x0][0x8b0] ;  /* 0x00011600ff0477ac */ /* 0x000ea40008000a00 */
[----:B--2---:R-:W-:-:S04]  /*01b0*/  UISETP.NE.U32.AND UP0, UPT, UR4, URZ, UPT ;  /* 0x000000ff0400728c */ /* 0x004fc8000bf05070 */
[----:B------:R-:W-:-:S09]  /*01c0*/  UISETP.NE.AND.EX UP0, UPT, UR5, URZ, UPT, UP0 ;  /* 0x000000ff0500728c */ /* 0x000fd2000bf05300 */
[----:B------:R-:W-:Y:S05]  /*01d0*/  BRA.U UP0, `(.L_x_2) ;  /* 0x0000000100287547 */ /* 0x000fea000b800000 */
[----:B------:R-:W2:Y:S02]  /*01e0*/  LDCU.64 UR4, c[0x0][0x8a8] ;  /* 0x00011500ff0477ac */ /* 0x000ea40008000a00 */
[----:B--2---:R-:W-:-:S04]  /*01f0*/  UISETP.NE.U32.AND UP0, UPT, UR4, URZ, UPT ;  /* 0x000000ff0400728c */ /* 0x004fc8000bf05070 */
[----:B------:R-:W-:-:S09]  /*0200*/  UISETP.NE.AND.EX UP0, UPT, UR5, URZ, UPT, UP0 ;  /* 0x000000ff0500728c */ /* 0x000fd2000bf05300 */
[----:B------:R-:W-:Y:S05]  /*0210*/  BRA.U !UP0, `(.L_x_3) ;  /* 0x0000000108107547 */ /* 0x000fea000b800000 */
[----:B------:R-:W2:Y:S01]  /*0220*/  LDC.64 R70, c[0x0][0x8a8] ;  /* 0x00022a00ff467b82 */ /* 0x000ea20000000a00 */
[----:B------:R-:W2:Y:S02]  /*0230*/  LDCU.64 UR4, c[0x0][0x358] ;  /* 0x00006b00ff0477ac */ /* 0x000ea40008000a00 */
[----:B--2---:R2:W5:Y:S01]  /*0240*/  LDG.E R70, desc[UR4][R70.64] ;  /* 0x0000000446467981 */ /* 0x004562000c1e1900 */
[----:B------:R-:W-:Y:S05]  /*0250*/  BRA `(.L_x_2) ;  /* 0x0000000000087947 */ /* 0x000fea0003800000 */
.L_x_3:
[----:B------:R-:W2:Y:S02]  /*0260*/  LDCU UR4, c[0x0][0x8a0] ;  /* 0x00011400ff0477ac */ /* 0x000ea40008000800 */
[----:B--2---:R-:W-:Y:S02]  /*0270*/  MOV R70, UR4 ;  /* 0x0000000400467c02 */ /* 0x004fe40008000f00 */
.L_x_2:
[----:B------:R-:W-:Y:S01]  /*0280*/  IMAD.U32 R0, RZ, RZ, UR18 ;  /* 0x00000012ff007e24 */ /* 0x000fe2000f8e00ff */
[----:B------:R-:W-:Y:S04]  /*0290*/  BSSY.RECONVERGENT B0, `(.L_x_4) ;  /* 0x000000c000007945 */ /* 0x000fe80003800200 */
[C---:B------:R-:W-:Y:S02]  /*02a0*/  ISETP.NE.OR P2, PT, R0.reuse, 0x1, !P1 ;  /* 0x000000010000780c */ /* 0x040fe40004f45670 */
[----:B------:R-:W-:-:S11]  /*02b0*/  ISETP.NE.OR P0, PT, R0, 0x3, !P1 ;  /* 0x000000030000780c */ /* 0x000fd60004f05670 */
[----:B------:R-:W-:Y:S05]  /*02c0*/  @P2 BRA `(.L_x_5) ;  /* 0x0000000000202947 */ /* 0x000fea0003800000 */
[----:B------:R-:W3:Y:S02]  /*02d0*/  LDCU.64 UR4, c[0x0][0x348] ;  /* 0x00006900ff0477ac */ /* 0x000ee40008000a00 */
[----:B---3--:R-:W-:Y:S02]  /*02e0*/  UIADD3 UR6, UP1, UPT, UR4, 0x80, URZ ;  /* 0x0000008004067890 */ /* 0x008fe4000ff3e0ff */
[----:B------:R-:W-:Y:S02]  /*02f0*/  UIADD3 UR4, UP0, UPT, UR4, 0x180, URZ ;  /* 0x0000018004047890 */ /* 0x000fe4000ff1e0ff */
[----:B------:R-:W-:Y:S02]  /*0300*/  UIADD3.X UR7, UPT, UPT, URZ, UR5, URZ, UP1, !UPT ;  /* 0x00000005ff077290 */ /* 0x000fe40008ffe4ff */
[----:B------:R-:W-:-:S07]  /*0310*/  UIADD3.X UR5, UPT, UPT, URZ, UR5, URZ, UP0, !UPT ;  /* 0x00000005ff057290 */ /* 0x000fce00087fe4ff */
[----:B------:R3:W-:Y:S02]  /*0320*/  UTMACCTL.PF [UR6] ;  /* 0x00000000060079b9 */ /* 0x0007e40008040000 */
[----:B------:R3:W-:Y:S02]  /*0330*/  UTMACCTL.PF [UR4] ;  /* 0x00000000040079b9 */ /* 0x0007e40008040000 */
[----:B---3--:R-:W-:Y:S01]  /*0340*/  NOP ;  /* 0x0000000000007918 */ /* 0x008fe20000000000 */
.L_x_5:
[----:B------:R-:W-:Y:S05]  /*0350*/  BSYNC.RECONVERGENT B0 ;  /* 0x0000000000007941 */ /* 0x000fea0003800200 */
.L_x_4:
[----:B------:R-:W-:Y:S04]  /*0360*/  BSSY.RECONVERGENT B0, `(.L_x_6) ;  /* 0x000000a000007945 */ /* 0x000fe80003800200 */
        /* <DEDUP_REMOVED lines=9> */
.L_x_7:
[----:B------:R-:W-:Y:S05]  /*0400*/  BSYNC.RECONVERGENT B0 ;  /* 0x0000000000007941 */ /* 0x000fea0003800200 */
.L_x_6:
[----:B------:R-:W3:Y:S01]  /*0410*/  LDCU.64 UR4, c[0x0][0x888] ;  /* 0x00011100ff0477ac */ /* 0x000ee20008000a00 */
[----:B------:R-:W-:Y:S02]  /*0420*/  UISETP.EQ.U32.AND UP2, UPT, UR8, URZ, UPT ;  /* 0x000000ff0800728c */ /* 0x000fe4000bf42070 */
[----:B------:R-:W-:Y:S02]  /*0430*/  UPLOP3.LUT UP4, UPT, UPT, UPT, UPT, 0x80, 0x8 ;  /* 0x000000000008789c */ /* 0x000fe40003f8f070 */
[----:B---3--:R-:W-:-:S04]  /*0440*/  UISETP.NE.U32.AND UP0, UPT, UR4, URZ, UPT ;  /* 0x000000ff0400728c */ /* 0x008fc8000bf05070 */
[----:B------:R-:W-:-:S04]  /*0450*/  UISETP.NE.AND.EX UP1, UPT, UR5, URZ, UPT, UP0 ;  /* 0x000000ff0500728c */ /* 0x000fc8000bf25300 */
[----:B------:R-:W-:-:S04]  /*0460*/  UISETP.EQ.OR.EX UP3, UPT, UR9, URZ, !UP1, UP2 ;  /* 0x000000ff0900728c */ /* 0x000fc8000cf62720 */
[----:B------:R-:W-:-:S06]  /*0470*/  UP2UR UR4, UPR, URZ, 0x8 ;  /* 0x00000008ff047883 */ /* 0x000fcc0008000000 */
[----:B------:R-:W-:Y:S01]  /*0480*/  MOV R162, UR4 ;  /* 0x0000000400a27c02 */ /* 0x000fe20008000f00 */
[----:B------:R-:W-:Y:S06]  /*0490*/  BRA.U !UP3, `(.L_x_8) ;  /* 0x000000010b207547 */ /* 0x000fec000b800000 */
[----:B------:R-:W-:Y:S01]  /*04a0*/  UISETP.NE.U32.AND UP2, UPT, UR8, URZ, UPT ;  /* 0x000000ff0800728c */ /* 0x000fe2000bf45070 */
[----:B-----5:R-:W-:Y:S01]  /*04b0*/  FSETP.NEU.AND P0, PT, R73, RZ, PT ;  /* 0x000000ff4900720b */ /* 0x020fe20003f0d000 */
[----:B------:R-:W-:Y:S02]  /*04c0*/  USEL UR4, URZ, 0xffffffff, UP1 ;  /* 0xffffffffff047887 */ /* 0x000fe40008800000 */
[----:B------:R-:W-:-:S10]  /*04d0*/  UISETP.NE.AND.EX UP2, UPT, UR9, URZ, UPT, UP2 ;  /* 0x000000ff0900728c */ /* 0x000fd4000bf45320 */
[----:B------:R-:W-:Y:S01]  /*04e0*/  VOTEU.ANY UP0, P0 ;  /* 0x0000000000ff7886 */ /* 0x000fe20000000100 */
[----:B------:R-:W-:-:S04]  /*04f0*/  @!UP2 USEL UR4, URZ, 0xffffffff, UP0 ;  /* 0xffffffffff04a887 */ /* 0x000fc80008000000 */
[----:B------:R-:W-:-:S04]  /*0500*/  ULOP3.LUT UR4, UR4, 0x1, URZ, 0xc0, !UPT ;  /* 0x0000000104047892 */ /* 0x000fc8000f8ec0ff */
[----:B------:R-:W-:-:S11]  /*0510*/  UISETP.NE.U32.AND UP4, UPT, UR4, 0x1, UPT ;  /* 0x000000010400788c */ /* 0x000fd6000bf85070 */
.L_x_8:
[----:B------:R-:W3:Y:S01]  /*0520*/  SHFL.IDX PT, R0, R159, RZ, 0x1f ;  /* 0x00001fff9f007589 */ /* 0x000ee200000e0000 */
[----:B------:R-:W-:-:S04]  /*0530*/  UISETP.NE.AND UP0, UPT, UR18, 0x2, UPT ;  /* 0x000000021200788c */ /* 0x000fc8000bf05270 */
[----:B------:R-:W-:Y:S02]  /*0540*/  UISETP.EQ.AND UP2, UPT, UR48, URZ, !UP0 ;  /* 0x000000ff3000728c */ /* 0x000fe4000c742270 */
[----:B------:R-:W-:-:S04]  /*0550*/  USEL UR46, URZ, 0x1, UP0 ;  /* 0x00000001ff2e7887 */ /* 0x000fc80008000000 */
[----:B------:R-:W-:Y:S02]  /*0560*/  PLOP3.LUT P3, PT, P1, PT, UP2, 0x80, 0x8 ;  /* 0x000000000008781c */ /* 0x000fe40000f6f028 */
[----:B---3--:R-:W-:-:S13]  /*0570*/  ISETP.NE.AND P0, PT, R0, RZ, PT ;  /* 0x000000ff0000720c */ /* 0x008fda0003f05270 */
[----:B------:R-:W-:Y:S05]  /*0580*/  @P0 BRA `(.L_x_9) ;  /* 0x00000000005c0947 */ /* 0x000fea0003800000 */
[----:B------:R-:W-:Y:S01]  /*0590*/  UMOV UR4, 0x400 ;  /* 0x0000040000047882 */ /* 0x000fe20000000000 */
[----:B------:R-:W-:Y:S01]  /*05a0*/  UMOV UR8, 0x1 ;  /* 0x0000000100087882 */ /* 0x000fe20000000000 */
[----:B------:R-:W-:Y:S01]  /*05b0*/  UMOV UR6, 0x2 ;  /* 0x0000000200067882 */ /* 0x000fe20000000000 */
[----:B------:R-:W-:Y:S02]  /*05c0*/  ULEA UR4, UR45, UR4, 0x18 ;  /* 0x000000042d047291 */ /* 0x000fe4000f8ec0ff */
[----:B------:R-:W-:-:S04]  /*05d0*/  UIADD3 UR8, UPT, UPT, -UR8, 0x100000, URZ ;  /* 0x0010000008087890 */ /* 0x000fc8000fffe1ff */
[----:B------:R-:W-:Y:S02]  /*05e0*/  USHF.L.U32 UR9, UR8, 0xb, URZ ;  /* 0x0000000b08097899 */ /* 0x000fe400080006ff */
[----:B------:R-:W-:Y:S02]  /*05f0*/  USHF.L.U32 UR8, UR8, 0x1, URZ ;  /* 0x0000000108087899 */ /* 0x000fe400080006ff */
[----:B------:R-:W-:-:S04]  /*0600*/  UIADD3 UR6, UPT, UPT, -UR6, 0x100000, URZ ;  /* 0x0010000006067890 */ /* 0x000fc8000fffe1ff */
[----:B------:R-:W-:Y:S02]  /*0610*/  USHF.L.U32 UR7, UR6, 0xb, URZ ;  /* 0x0000000b06077899 */ /* 0x000fe400080006ff */
[----:B------:R-:W-:Y:S01]  /*0620*/  USHF.L.U32 UR6, UR6, 0x1, URZ ;  /* 0x0000000106067899 */ /* 0x000fe200080006ff */
[----:B------:R-:W-:Y:S01]  /*0630*/  ELECT P0, URZ, PT ;  /* 0x0000000000ff782f */ /* 0x000fe20003800000 */
[----:B------:R-:W3:Y:S02]  /*0640*/  FENCE.VIEW.ASYNC.S ;  /* 0x00000000000073c6 */ /* 0x000ee40000000000 */
[----:B---3--:R3:W4:Y:S08]  /*0650*/  SYNCS.EXCH.64 URZ, [UR4], UR8 ;  /* 0x0000000804ff75b2 */ /* 0x0087300008000100 */
[----:B------:R3:W1:Y:S01]  /*0660*/  SYNCS.EXCH.64 URZ, [UR4+0x28], UR6 ;  /* 0x0000280604ff75b2 */ /* 0x0006620008000100 */
        /* <DEDUP_REMOVED lines=8> */
[----:B------:R-:W-:Y:S01]  /*06f0*/  NOP ;  /* 0x0000000000007918 */ /* 0x000fe20000000000 */
.L_x_9:
[----:B------:R-:W2:Y:S01]  /*0700*/  SHFL.IDX PT, R0, R159, RZ, 0x1f ;  /* 0x00001fff9f007589 */ /* 0x000ea200000e0000 */
[----:B------:R-:W-:Y:S01]  /*0710*/  NOP ;  /* 0x0000000000007918 */ /* 0x000fe20000000000 */
[----:B--2---:R-:W-:-:S13]  /*0720*/  ISETP.NE.AND P0, PT, R0, 0x1, PT ;  /* 0x000000010000780c */ /* 0x004fda0003f05270 */
[----:B------:R-:W-:Y:S05]  /*0730*/  @P0 BRA `(.L_x_10) ;  /* 0x0000000000540947 */ /* 0x000fea0003800000 */
[----:B---3--:R-:W-:Y:S01]  /*0740*/  UMOV UR4, 0x400 ;  /* 0x0000040000047882 */ /* 0x008fe20000000000 */
        /* <DEDUP_REMOVED lines=10> */
[----:B------:R-:W2:Y:S02]  /*07f0*/  FENCE.VIEW.ASYNC.S ;  /* 0x00000000000073c6 */ /* 0x000ea40000000000 */
[----:B--2---:R2:W3:Y:S08]  /*0800*/  SYNCS.EXCH.64 URZ, [UR4+0x50], UR8 ;  /* 0x0000500804ff75b2 */ /* 0x0044f00008000100 */
        /* <DEDUP_REMOVED lines=8> */
.L_x_10:
[----:B------:R-:W4:Y:S01]  /*0890*/  SHFL.IDX PT, R0, R159, RZ, 0x1f ;  /* 0x00001fff9f007589 */ /* 0x000f2200000e0000 */
[----:B------:R-:W-:Y:S01]  /*08a0*/  NOP ;  /* 0x0000000000007918 */ /* 0x000fe20000000000 */
[----:B----4-:R-:W-:-:S13]  /*08b0*/  ISETP.NE.AND P0, PT, R0, 0x3, PT ;  /* 0x000000030000780c */ /* 0x010fda0003f05270 */
[----:B------:R-:W-:Y:S05]  /*08c0*/  @P0 BRA `(.L_x_11) ;  /* 0x00000000002c0947 */ /* 0x000fea0003800000 */
[----:B--23--:R-:W-:Y:S01]  /*08d0*/  UMOV UR6, 0x400 ;  /* 0x0000040000067882 */ /* 0x00cfe20000000000 */
[----:B------:R-:W-:Y:S01]  /*08e0*/  UMOV UR4, 0x20 ;  /* 0x0000002000047882 */ /* 0x000fe20000000000 */
[----:B------:R-:W-:Y:S02]  /*08f0*/  ULEA UR6, UR45, UR6, 0x18 ;  /* 0x000000062d067291 */ /* 0x000fe4000f8ec0ff */
[----:B------:R-:W-:-:S04]  /*0900*/  UIADD3 UR4, UPT, UPT, -UR4, 0x100000, URZ ;  /* 0x0010000004047890 */ /* 0x000fc8000fffe1ff */
[----:B------:R-:W-:Y:S02]  /*0910*/  USHF.L.U32 UR5, UR4, 0xb, URZ ;  /* 0x0000000b04057899 */ /* 0x000fe400080006ff */
[----:B------:R-:W-:Y:S01]  /*0920*/  USHF.L.U32 UR4, UR4, 0x1, URZ ;  /* 0x0000000104047899 */ /* 0x000fe200080006ff */
[----:B------:R-:W-:Y:S01]  /*0930*/  ELECT P0, URZ, PT ;  /* 0x0000000000ff782f */ /* 0x000fe20003800000 */
[----:B------:R-:W2:Y:S10]  /*0940*/  FENCE.VIEW.ASYNC.S ;  /* 0x00000000000073c6 */ /* 0x000eb40000000000 */
[----:B--2---:R4:W2:Y:S01]  /*0950*/  SYNCS.EXCH.64 URZ, [UR6+0x90], UR4 ;  /* 0x0000900406ff75b2 */ /* 0x0048a20008000100 */
[----:B------:R4:W3:Y:S02]  /*0960*/  SYNCS.EXCH.64 URZ, [UR6+0x98], UR4 ;  /* 0x0000980406ff75b2 */ /* 0x0008e40008000100 */
[----:B----4-:R-:W-:Y:S01]  /*0970*/  NOP ;  /* 0x0000000000007918 */ /* 0x010fe20000000000 */
.L_x_11:
[----:B------:R-:W4:Y:S01]  /*0980*/  SHFL.IDX PT, R0, R159, RZ, 0x1f ;  /* 0x00001fff9f007589 */ /* 0x000f2200000e0000 */
[----:B------:R-:W-:Y:S01]  /*0990*/  NOP ;  /* 0x0000000000007918 */ /* 0x000fe20000000000 */
[----:B----4-:R-:W-:-:S13]  /*09a0*/  ISETP.NE.AND P0, PT, R0, 0x4, PT ;  /* 0x000000040000780c */ /* 0x010fda0003f05270 */
[----:B------:R-:W-:Y:S05]  /*09b0*/  @P0 BRA `(.L_x_12) ;  /* 0x0000000000480947 */ /* 0x000fea0003800000 */
[----:B--23--:R-:W-:Y:S01]  /*09c0*/  UMOV UR4, 0x3a0 ;  /* 0x000003a000047882 */ /* 0x00cfe20000000000 */
[----:B------:R-:W-:Y:S01]  /*09d0*/  UMOV UR6, 0x400 ;  /* 0x0000040000067882 */ /* 0x000fe20000000000 */
[----:B------:R-:W-:Y:S01]  /*09e0*/  USEL UR4, UR4, 0x320, UP4 ;  /* 0x0000032004047887 */ /* 0x000fe2000a000000 */
        /* <DEDUP_REMOVED lines=10> */
[----:B--2---:R4:W2:Y:S08]  /*0a90*/  SYNCS.EXCH.64 URZ, [UR6+0xa0], UR8 ;  /* 0x0000a00806ff75b2 */ /* 0x0048b00008000100 */
[----:B------:R4:W3:Y:S01]  /*0aa0*/  SYNCS.EXCH.64 URZ, [UR6+0xb0], UR4 ;  /* 0x0000b00406ff75b2 */ /* 0x0008e20008000100 */
[----:B------:R4:W1:Y:S01]  /*0ab0*/  SYNCS.EXCH.64 URZ, [UR6+0xa8], UR8 ;  /* 0x0000a80806ff75b2 */ /* 0x0008620008000100 */
[----:B------:R4:W1:Y:S02]  /*0ac0*/  SYNCS.EXCH.64 URZ, [UR6+0xb8], UR4 ;  /* 0x0000b80406ff75b2 */ /* 0x0008640008000100 */
[----:B----4-:R-:W-:Y:S01]  /*0ad0*/  NOP ;  /* 0x0000000000007918 */ /* 0x010fe20000000000 */
.L_x_12:
[----:B------:R-:W4:Y:S01]  /*0ae0*/  SHFL.IDX PT, R0, R159, RZ, 0x1f ;  /* 0x00001fff9f007589 */ /* 0x000f2200000e0000 */
[----:B------:R-:W-:Y:S01]  /*0af0*/  NOP ;  /* 0x0000000000007918 */ /* 0x000fe20000000000 */
[----:B----4-:R-:W-:-:S13]  /*0b00*/  ISETP.NE.AND P0, PT, R0, 0x5, PT ;  /* 0x000000050000780c */ /* 0x010fda0003f05270 */
[----:B------:R-:W-:Y:S05]  /*0b10*/  @P0 BRA `(.L_x_13) ;  /* 0x0000000000440947 */ /* 0x000fea0003800000 */
[----:B--23--:R-:W-:Y:S01]  /*0b20*/  UMOV UR4, 0x400 ;  /* 0x0000040000047882 */ /* 0x00cfe20000000000 */
        /* <DEDUP_REMOVED lines=16> */
.L_x_13:
[----:B------:R-:W4:Y:S01]  /*0c30*/  SHFL.IDX PT, R0, R159, RZ, 0x1f ;  /* 0x00001fff9f007589 */ /* 0x000f2200000e0000 */
[----:B------:R-:W-:Y:S01]  /*0c40*/  ISETP.NE.OR P1, PT, RZ, UR18, !P1 ;  /* 0x00000012ff007c0c */ /* 0x000fe2000cf25670 */
        /* <DEDUP_REMOVED lines=12> */
[----:B------:R4:W3:Y:S01]  /*0d10*/  SYNCS.EXCH.64 URZ, [UR4+0xf0], UR6 ;  /* 0x0000f00604ff75b2 */ /* 0x0008e20008000100 */
[----:B------:R4:W1:Y:S01]  /*0d20*/  SYNCS.EXCH.64 URZ, [UR4+0xe8], UR6 ;  /* 0x0000e80604ff75b2 */ /* 0x0008620008000100 */
[----:B------:R4:W1:Y:S02]  /*0d30*/  SYNCS.EXCH.64 URZ, [UR4+0xf8], UR6 ;  /* 0x0000f80604ff75b2 */ /* 0x0008640008000100 */
[----:B----4-:R-:W-:Y:S01]  /*0d40*/  NOP ;  /* 0x0000000000007918 */ /* 0x010fe20000000000 */
.L_x_14:
[----:B------:R-:W-:Y:S01]  /*0d50*/  VOTEU.ALL UP0, P1 ;  /* 0x0000000000ff7886 */ /* 0x000fe20000800000 */
[----:B--23--:R-:W-:Y:S01]  /*0d60*/  UMOV UR4, 0x20 ;  /* 0x0000002000047882 */ /* 0x00cfe20000000000 */
[----:B------:R-:W2:Y:S01]  /*0d70*/  LDCU UR7, c[0x0][0x36c] ;  /* 0x00006d80ff0777ac */ /* 0x000ea20008000800 */
[----:B------:R-:W-:Y:S01]  /*0d80*/  NOP ;  /* 0x0000000000007918 */ /* 0x000fe20000000000 */
[----:B-1----:R-:W-:Y:S01]  /*0d90*/  LOP3.LUT R3, R172, 0x1f, RZ, 0xc0, !PT ;  /* 0x0000001fac037812 */ /* 0x002fe200078ec0ff */
[----:B------:R-:W-:Y:S01]  /*0da0*/  @!UP0 UMOV UR6, 0x400 ;  /* 0x0000040000068882 */ /* 0x000fe20000000000 */
[----:B------:R-:W-:-:S04]  /*0db0*/  @!UP0 UIADD3 UR4, UPT, UPT, -UR4, 0x100000, URZ ;  /* 0x0010000004048890 */ /* 0x000fc8000fffe1ff */
[----:B------:R-:W-:Y:S02]  /*0dc0*/  @!UP0 USHF.L.U32 UR5, UR4, 0xb, URZ ;  /* 0x0000000b04058899 */ /* 0x000fe400080006ff */
[----:B------:R-:W-:Y:S02]  /*0dd0*/  @!UP0 USHF.L.U32 UR4, UR4, 0x1, URZ ;  /* 0x0000000104048899 */ /* 0x000fe400080006ff */
[----:B------:R-:W-:Y:S01]  /*0de0*/  @!UP0 ULEA UR6, UR45, UR6, 0x18 ;  /* 0x000000062d068291 */ /* 0x000fe2000f8ec0ff */
[----:B------:R-:W-:Y:S01]  /*0df0*/  VOTEU.ALL UP0, P1 ;  /* 0x0000000000ff7886 */ /* 0x000fe20000800000 */
[----:B------:R-:W-:Y:S02]  /*0e00*/  UISETP.NE.AND UP5, UPT, UR18, URZ, UPT ;  /* 0x000000ff1200728c */ /* 0x000fe4000bfa5270 */
[----:B--2---:R-:W-:Y:S01]  /*0e10*/  UISETP.EQ.U32.AND UP6, UPT, UR7, 0x1, UPT ;  /* 0x000000010700788c */ /* 0x004fe2000bfc2070 */
[----:B------:R-:W1:Y:S07]  /*0e20*/  FENCE.VIEW.ASYNC.S ;  /* 0x00000000000073c6 */ /* 0x000e6e0000000000 */
[----:B-1----:R1:W2:Y:S01]  /*0e30*/  @!UP0 SYNCS.EXCH.64 URZ, [UR6+0x100], UR4 ;  /* 0x0001000406ff85b2 */ /* 0x0022a20008000100 */
[----:B------:R-:W-:Y:S05]  /*0e40*/  BRA.U !UP6, `(.L_x_15) ;  /* 0x000000010e087547 */ /* 0x000fea000b800000 */
[----:B--2---:R-:W-:Y:S01]  /*0e50*/  UCGABAR_ARV ;  /* 0x00000000000079c7 */ /* 0x004fe20008000000 */
[----:B------:R-:W-:Y:S05]  /*0e60*/  BRA `(.L_x_16) ;  /* 0x0000000000047947 */ /* 0x000fea0003800000 */
.L_x_15:
[----:B--2---:R-:W-:Y:S01]  /*0e70*/  NOP ;  /* 0x0000000000007918 */ /* 0x004fe20000000000 */
.L_x_16:
[----:B------:R-:W2:Y:S01]  /*0e80*/  S2UR UR30, SR_CTAID.X ;  /* 0x00000000001e79c3 */ /* 0x000ea20000002500 */
[----:B------:R-:W-:-:S05]  /*0e90*/  CS2R.32 R161, SR_CgaSize ;  /* 0x0000000000a17805 */ /* 0x000fca0000008a00 */
[----:B------:R-:W-:-:S05]  /*0ea0*/  IMAD R161, R161, -0xa0, RZ ;  /* 0xffffff60a1a17824 */ /* 0x000fca00078e02ff */
[----:B-1----:R-:W-:-:S14]  /*0eb0*/  R2UR UR5, R161 ;  /* 0x00000000a10572ca */ /* 0x002fdc00000e0000 */
[----:B------:R-:W1:Y:S01]  /*0ec0*/  LDCU UR5, c[0x0][UR5+0x2b0] ;  /* 0x00005600050577ac */ /* 0x000e620008000800 */
[----:B------:R-:W-:-:S05]  /*0ed0*/  CS2R.32 R161, SR_CgaSize ;  /* 0x0000000000a17805 */ /* 0x000fca0000008a00 */
[----:B------:R-:W-:-:S05]  /*0ee0*/  IMAD R161, R161, -0xa0, RZ ;  /* 0xffffff60a1a17824 */ /* 0x000fca00078e02ff */
[----:B------:R-:W-:-:S14]  /*0ef0*/  R2UR UR4, R161 ;  /* 0x00000000a10472ca */ /* 0x000fdc00000e0000 */
[----:B------:R-:W3:Y:S01]  /*0f00*/  LDCU UR4, c[0x0][UR4+0x2b4] ;  /* 0x00005680040477ac */ /* 0x000ee20008000800 */
[----:B------:R-:W4:Y:S01]  /*0f10*/  S2UR UR31, SR_CTAID.Y ;  /* 0x00000000001f79c3 */ /* 0x000f220000002600 */
[----:B------:R-:W-:-:S05]  /*0f20*/  CS2R.32 R161, SR_CgaSize ;  /* 0x0000000000a17805 */ /* 0x000fca0000008a00 */
[----:B------:R-:W-:-:S05]  /*0f30*/  IMAD R161, R161, -0xa0, RZ ;  /* 0xffffff60a1a17824 */ /* 0x000fca00078e02ff */
[----:B------:R-:W-:-:S14]  /*0f40*/  R2UR UR7, R161 ;  /* 0x00000000a10772ca */ /* 0x000fdc00000e0000 */
[----:B------:R-:W3:Y:S01]  /*0f50*/  LDCU UR7, c[0x0][UR7+0x2a0] ;  /* 0x00005400070777ac */ /* 0x000ee20008000800 */
[----:B------:R-:W-:-:S05]  /*0f60*/  CS2R.32 R161, SR_CgaSize ;  /* 0x0000000000a17805 */ /* 0x000fca0000008a00 */
[----:B------:R-:W-:-:S05]  /*0f70*/  IMAD R161, R161, -0xa0, RZ ;  /* 0xffffff60a1a17824 */ /* 0x000fca00078e02ff */
[----:B------:R-:W-:-:S14]  /*0f80*/  R2UR UR8, R161 ;  /* 0x00000000a10872ca */ /* 0x000fdc00000e0000 */
[----:B------:R-:W3:Y:S01]  /*0f90*/  LDCU UR8, c[0x0][UR8+0x2a4] ;  /* 0x00005480080877ac */ /* 0x000ee20008000800 */
[----:B------:R-:W-:Y:S01]  /*0fa0*/  UISETP.GT.U32.AND UP0, UPT, UR48, 0xffff, UPT ;  /* 0x0000ffff3000788c */ /* 0x000fe2000bf04070 */
[----:B------:R-:W3:Y:S01]  /*0fb0*/  LDCU UR19, c[0x0][0xb24] ;  /* 0x00016480ff1377ac */ /* 0x000ee20008000800 */
[----:B------:R-:W3:Y:S01]  /*0fc0*/  LDCU UR42, c[0x0][0xb24] ;  /* 0x00016480ff2a77ac */ /* 0x000ee20008000800 */
[----:B--2---:R-:W-:Y:S01]  /*0fd0*/  I2FP.F32.U32 R2, UR30 ;  /* 0x0000001e00027c45 */ /* 0x004fe20008201000 */
[----:B------:R-:W2:Y:S04]  /*0fe0*/  LDCU UR24, c[0x0][0xb30] ;  /* 0x00016600ff1877ac */ /* 0x000ea80008000800 */
[----:B-1----:R-:W-:Y:S01]  /*0ff0*/  FMUL R2, R2, UR5 ;  /* 0x0000000502027c20 */ /* 0x002fe20008400000 */
[----:B------:R-:W-:Y:S01]  /*1000*/  USHF.L.U32 UR23, UR45, 0xc, URZ ;  /* 0x0000000c2d177899 */ /* 0x000fe200080006ff */
[----:B----4-:R-:W-:Y:S01]  /*1010*/  I2FP.F32.U32 R0, UR31 ;  /* 0x0000001f00007c45 */ /* 0x010fe20008201000 */
[----:B------:R-:W-:-:S03]  /*1020*/  USHF.L.U32 UR47, UR30, 0x7, URZ ;  /* 0x000000071e2f7899 */ /* 0x000fc600080006ff */
[----:B------:R-:W1:Y:S01]  /*1030*/  F2I.U32.TRUNC.NTZ R2, R2 ;  /* 0x0000000200027305 */ /* 0x000e62000020f000 */
[----:B------:R-:W-:Y:S01]  /*1040*/  USEL UR22, UR48, 0xffff, !UP0 ;  /* 0x0000ffff30167887 */ /* 0x000fe2000c000000 */
[----:B---3--:R-:W-:-:S06]  /*1050*/  FMUL R0, R0, UR4 ;  /* 0x0000000400007c20 */ /* 0x008fcc0008400000 */
[----:B------:R-:W3:Y:S01]  /*1060*/  F2I.U32.TRUNC.NTZ R0, R0 ;  /* 0x0000000000007305 */ /* 0x000ee2000020f000 */
[----:B-1----:R-:W-:Y:S02]  /*1070*/  R2UR UR4, R2 ;  /* 0x00000000020472ca */ /* 0x002fe400000e0000 */
[----:B------:R-:W-:Y:S02]  /*1080*/  PRMT R2, RZ, 0x7610, R2 ;  /* 0x00007610ff027816 */ /* 0x000fe40000000002 */
[----:B---3--:R-:W-:Y:S02]  /*1090*/  R2UR UR6, R0 ;  /* 0x00000000000672ca */ /* 0x008fe400000e0000 */
[----:B------:R-:W-:-:S07]  /*10a0*/  PRMT R0, RZ, 0x7610, R0 ;  /* 0x00007610ff007816 */ /* 0x000fce0000000000 */
[----:B------:R-:W-:-:S04]  /*10b0*/  UIADD3 UR5, UPT, UPT, -UR4, URZ, URZ ;  /* 0x000000ff04057290 */ /* 0x000fc8000fffe1ff */
[----:B------:R-:W-:Y:S02]  /*10c0*/  UIMAD UR5, UR7, UR5, UR30 ;  /* 0x00000005070572a4 */ /* 0x000fe4000f8e021e */
[----:B------:R-:W-:-:S04]  /*10d0*/  UIADD3 UR4, UPT, UPT, -UR6, URZ, URZ ;  /* 0x000000ff06047290 */ /* 0x000fc8000fffe1ff */
[----:B------:R-:W-:Y:S01]  /*10e0*/  IMAD.U32 R161, RZ, RZ, UR5 ;  /* 0x00000005ffa17e24 */ /* 0x000fe2000f8e00ff */
[----:B------:R-:W-:-:S06]  /*10f0*/  UIMAD UR4, UR8, UR4, UR31 ;  /* 0x00000004080472a4 */ /* 0x000fcc000f8e021f */
[----:B------:R-:W-:Y:S01]  /*1100*/  IMAD.U32 R160, RZ, RZ, UR4 ;  /* 0x00000004ffa07e24 */ /* 0x000fe2000f8e00ff */
[----:B--2---:R-:W-:Y:S06]  /*1110*/  BRA.U UP5, `(.L_x_17) ;  /* 0x0000000105447547 */ /* 0x004fec000b800000 */
[----:B------:R-:W-:Y:S02]  /*1120*/  R2UR UR4, R160 ;  /* 0x00000000a00472ca */ /* 0x000fe400000e0000 */
[----:B------:R-:W-:-:S11]  /*1130*/  R2UR UR7, R161 ;  /* 0x00000000a10772ca */ /* 0x000fd600000e0000 */
[----:B------:R-:W-:Y:S02]  /*1140*/  UISETP.NE.AND UP0, UPT, UR4, URZ, UPT ;  /* 0x000000ff0400728c */ /* 0x000fe4000bf05270 */
[----:B------:R-:W-:Y:S02]  /*1150*/  ULOP3.LUT UR4, UR7, 0x2, URZ, 0x3c, !UPT ;  /* 0x0000000207047892 */ /* 0x000fe4000f8e3cff */
[----:B------:R-:W-:Y:S02]  /*1160*/  UISETP.GT.U32.AND UP2, UPT, UR7, 0x1, UP0 ;  /* 0x000000010700788c */ /* 0x000fe40008744070 */
[----:B------:R-:W-:Y:S02]  /*1170*/  UISETP.GT.U32.AND UP0, UPT, UR4, 0x1, UP0 ;  /* 0x000000010400788c */ /* 0x000fe40008704070 */
[----:B------:R-:W-:Y:S02]  /*1180*/  USEL UR5, URZ, 0x2, UP2 ;  /* 0x00000002ff057887 */ /* 0x000fe40009000000 */
[----:B------:R-:W-:-:S02]  /*1190*/  USEL UR6, URZ, 0x1, UP2 ;  /* 0x00000001ff067887 */ /* 0x000fc40009000000 */
[----:B------:R-:W-:Y:S02]  /*11a0*/  USEL UR4, URZ, 0x4, UP0 ;  /* 0x00000004ff047887 */ /* 0x000fe40008000000 */
[----:B------:R-:W-:Y:S02]  /*11b0*/  ULOP3.LUT UR7, UR7, 0xfffffffe, URZ, 0xc0, !UPT ;  /* 0xfffffffe07077892 */ /* 0x000fe4000f8ec0ff */
[----:B------:R-:W-:Y:S02]  /*11c0*/  USEL UR8, URZ, 0x8, UP0 ;  /* 0x00000008ff087887 */ /* 0x000fe40008000000 */
[----:B------:R-:W-:-:S03]  /*11d0*/  UIADD3 UR4, UPT, UPT, UR4, UR5, UR6 ;  /* 0x0000000504047290 */ /* 0x000fc6000fffe006 */
[----:B------:R-:W-:Y:S01]  /*11e0*/  UMOV UR5, 0x3 ;  /* 0x0000000300057882 */ /* 0x000fe20000000000 */
[----:B------:R-:W-:Y:S02]  /*11f0*/  UIADD3 UR4, UPT, UPT, UR4, UR8, URZ ;  /* 0x0000000804047290 */ /* 0x000fe4000fffe0ff */
[----:B------:R-:W-:-:S04]  /*1200*/  USHF.L.U32 UR5, UR5, UR7, URZ ;  /* 0x0000000705057299 */ /* 0x000fc800080006ff */
[----:B------:R-:W-:Y:S02]  /*1210*/  IMAD.U32 R2, RZ, RZ, UR4 ;  /* 0x00000004ff027e24 */ /* 0x000fe4000f8e00ff */
[----:B------:R-:W-:-:S07]  /*1220*/  IMAD.U32 R0, RZ, RZ, UR5 ;  /* 0x00000005ff007e24 */ /* 0x000fce000f8e00ff */
.L_x_17:
[----:B------:R-:W1:Y:S01]  /*1230*/  S2UR UR36, SR_CTAID.Z ;  /* 0x00000000002479c3 */ /* 0x000e620000002700 */
[----:B------:R-:W-:Y:S01]  /*1240*/  UISETP.GE.AND UP0, UPT, UR19, 0x1, UPT ;  /* 0x000000011300788c */ /* 0x000fe2000bf06270 */
[----:B------:R-:W-:-:S08]  /*1250*/  UMOV UR25, 0x5 ;  /* 0x0000000500197882 */ /* 0x000fd00000000000 */
[----:B------:R-:W-:Y:S05]  /*1260*/  BRA.U !UP0, `(.L_x_18) ;  /* 0x0000000108d07547 */ /* 0x000fea000b800000 */
[----:B------:R-:W2:Y:S01]  /*1270*/  LDCU.128 UR12, c[0x0][0xb10] ;  /* 0x00016200ff0c77ac */ /* 0x000ea20008000c00 */
[----:B------:R-:W3:Y:S01]  /*1280*/  LDCU UR6, c[0x0][0x370] ;  /* 0x00006e00ff0677ac */ /* 0x000ee20008000800 */
[----:B------:R-:W4:Y:S01]  /*1290*/  LDCU UR7, c[0x0][0x374] ;  /* 0x00006e80ff0777ac */ /* 0x000f220008000800 */
[----:B------:R-:W1:Y:S01]  /*12a0*/  LDCU UR20, c[0x0][0xb0c] ;  /* 0x00016180ff1477ac */ /* 0x000e620008000800 */
[----:B------:R-:W1:Y:S01]  /*12b0*/  LDCU UR21, c[0x0][0xb20] ;  /* 0x00016400ff1577ac */ /* 0x000e620008000800 */
[----:B------:R-:W1:Y:S01]  /*12c0*/  LDCU.64 UR8, c[0x0][0xb28] ;  /* 0x00016500ff0877ac */ /* 0x000e620008000a00 */
[----:B--2---:R-:W-:Y:S02]  /*12d0*/  UISETP.NE.AND UP3, UPT, UR14, 0x1, UPT ;  /* 0x000000010e00788c */ /* 0x004fe4000bf65270 */
[----:B----4-:R-:W-:Y:S02]  /*12e0*/  UIMAD.WIDE.U32 UR10, UR7, UR15, URZ ;  /* 0x0000000f070a72a5 */ /* 0x010fe4000f8e00ff */
[----:B---3--:R-:W-:-:S02]  /*12f0*/  UIMAD.WIDE.U32 UR16, UR6, UR12, URZ ;  /* 0x0000000c061072a5 */ /* 0x008fc4000f8e00ff */
[----:B-1----:R-:W-:Y:S02]  /*1300*/  UISETP.NE.AND UP0, UPT, UR20, 0x1, UPT ;  /* 0x000000011400788c */ /* 0x002fe4000bf05270 */
[----:B------:R-:W-:Y:S01]  /*1310*/  UIMAD.WIDE.U32 UR4, UR30, UR12, URZ ;  /* 0x0000000c1e0472a5 */ /* 0x000fe2000f8e00ff */
[----:B------:R-:W-:Y:S02]  /*1320*/  UMOV UR10, UR11 ;  /* 0x0000000b000a7c82 */ /* 0x000fe40008000000 */
[----:B------:R-:W-:Y:S01]  /*1330*/  UMOV UR16, UR17 ;  /* 0x0000001100107c82 */ /* 0x000fe20008000000 */
[----:B------:R-:W-:Y:S02]  /*1340*/  @UP3 USHF.R.U32.HI UR7, URZ, UR21, UR10 ;  /* 0x00000015ff073299 */ /* 0x000fe4000801160a */
[----:B------:R-:W-:Y:S02]  /*1350*/  UISETP.NE.AND UP2, UPT, UR19, 0x1, UPT ;  /* 0x000000011300788c */ /* 0x000fe4000bf45270 */
[----:B------:R-:W-:-:S02]  /*1360*/  USHF.R.U32.HI UR5, URZ, UR13, UR5 ;  /* 0x0000000dff057299 */ /* 0x000fc40008011605 */
[----:B------:R-:W-:Y:S02]  /*1370*/  @UP0 USHF.R.U32.HI UR6, URZ, UR13, UR16 ;  /* 0x0000000dff060299 */ /* 0x000fe40008011610 */
[----:B------:R-:W-:Y:S02]  /*1380*/  UIMAD.WIDE.U32 UR12, UR31, UR15, URZ ;  /* 0x0000000f1f0c72a5 */ /* 0x000fe4000f8e00ff */
[----:B------:R-:W-:Y:S02]  /*1390*/  UIMAD.WIDE.U32 UR10, UR7, UR8, URZ ;  /* 0x00000008070a72a5 */ /* 0x000fe4000f8e00ff */
[----:B------:R-:W-:Y:S02]  /*13a0*/  UIMAD.WIDE.U32 UR16, UR6, UR8, URZ ;  /* 0x00000008061072a5 */ /* 0x000fe4000f8e00ff */
[----:B------:R-:W-:Y:S01]  /*13b0*/  USEL UR5, UR30, UR5, !UP0 ;  /* 0x000000051e057287 */ /* 0x000fe2000c000000 */
[----:B------:R-:W-:Y:S02]  /*13c0*/  UMOV UR4, UR13 ;  /* 0x0000000d00047c82 */ /* 0x000fe40008000000 */
[----:B------:R-:W-:Y:S01]  /*13d0*/  UMOV UR10, UR11 ;  /* 0x0000000b000a7c82 */ /* 0x000fe20008000000 */
[----:B------:R-:W-:-:S02]  /*13e0*/  USHF.R.U32.HI UR4, URZ, UR21, UR4 ;  /* 0x00000015ff047299 */ /* 0x000fc40008011604 */
[----:B------:R-:W-:Y:S01]  /*13f0*/  @UP2 USHF.R.U32.HI UR7, URZ, UR9, UR10 ;  /* 0x00000009ff072299 */ /* 0x000fe2000801160a */
[----:B------:R-:W-:Y:S01]  /*1400*/  UMOV UR16, UR17 ;  /* 0x0000001100107c82 */ /* 0x000fe20008000000 */
[----:B------:R-:W-:Y:S02]  /*1410*/  USEL UR4, UR31, UR4, !UP3 ;  /* 0x000000041f047287 */ /* 0x000fe4000d800000 */
[----:B------:R-:W-:Y:S02]  /*1420*/  @UP2 USHF.R.U32.HI UR6, URZ, UR9, UR16 ;  /* 0x00000009ff062299 */ /* 0x000fe40008011610 */
[----:B------:R-:W-:Y:S02]  /*1430*/  UIMAD UR7, UR7, UR19, URZ ;  /* 0x00000013070772a4 */ /* 0x000fe4000f8e02ff */
[----:B------:R-:W-:Y:S02]  /*1440*/  UIMAD UR12, UR6, UR19, URZ ;  /* 0x00000013060c72a4 */ /* 0x000fe4000f8e02ff */
[----:B------:R-:W-:-:S02]  /*1450*/  UISETP.GE.AND UP0, UPT, UR4, UR7, UPT ;  /* 0x000000070400728c */ /* 0x000fc4000bf06270 */
[----:B------:R-:W-:Y:S02]  /*1460*/  UIMAD.WIDE.U32 UR10, UR4, UR8, URZ ;  /* 0x00000008040a72a5 */ /* 0x000fe4000f8e00ff */
[----:B------:R-:W-:Y:S02]  /*1470*/  UISETP.GE.OR UP0, UPT, UR5, UR12, UP0 ;  /* 0x0000000c0500728c */ /* 0x000fe40008706670 */
[----:B------:R-:W-:Y:S02]  /*1480*/  UIMAD.WIDE.U32 UR12, UR5, UR8, URZ ;  /* 0x00000008050c72a5 */ /* 0x000fe4000f8e00ff */
[----:B------:R-:W-:Y:S01]  /*1490*/  UIADD3 UR10, UPT, UPT, -UR4, URZ, URZ ;  /* 0x000000ff040a7290 */ /* 0x000fe2000fffe1ff */
[----:B------:R-:W-:Y:S01]  /*14a0*/  UMOV UR8, UR11 ;  /* 0x0000000b00087c82 */ /* 0x000fe20008000000 */
[----:B------:R-:W-:Y:S02]  /*14b0*/  UIADD3 UR11, UPT, UPT, -UR5, URZ, URZ ;  /* 0x000000ff050b7290 */ /* 0x000fe4000fffe1ff */
[----:B------:R-:W-:-:S03]  /*14c0*/  USHF.R.U32.HI UR8, URZ, UR9, UR8 ;  /* 0x00000009ff087299 */ /* 0x000fc60008011608 */
[----:B------:R-:W-:Y:S01]  /*14d0*/  @!UP0 UMOV UR7, UR13 ;  /* 0x0000000d00078c82 */ /* 0x000fe20008000000 */
[----:B------:R-:W-:Y:S02]  /*14e0*/  UIMAD UR31, UR14, UR10, UR31 ;  /* 0x0000000a0e1f72a4 */ /* 0x000fe4000f8e021f */
[----:B------:R-:W-:Y:S02]  /*14f0*/  USEL UR8, UR4, UR8, !UP2 ;  /* 0x0000000804087287 */ /* 0x000fe4000d000000 */
[----:B------:R-:W-:Y:S02]  /*1500*/  @!UP0 USHF.R.U32.HI UR7, URZ, UR9, UR7 ;  /* 0x00000009ff078299 */ /* 0x000fe40008011607 */
[----:B------:R-:W-:Y:S02]  /*1510*/  UIADD3 UR9, UPT, UPT, -UR8, URZ, URZ ;  /* 0x000000ff08097290 */ /* 0x000fe4000fffe1ff */
[----:B------:R-:W-:Y:S02]  /*1520*/  @!UP0 USEL UR7, UR5, UR7, !UP2 ;  /* 0x0000000705078287 */ /* 0x000fe4000d000000 */
[----:B------:R-:W-:-:S02]  /*1530*/  UIMAD UR9, UR19, UR9, UR4 ;  /* 0x00000009130972a4 */ /* 0x000fc4000f8e0204 */
[----:B------:R-:W-:Y:S02]  /*1540*/  @!UP0 UIADD3 UR8, UPT, UPT, UR8, -UR7, URZ ;  /* 0x8000000708088290 */ /* 0x000fe4000fffe0ff */
[----:B------:R-:W-:Y:S02]  /*1550*/  @!UP0 UIMAD UR6, UR9, UR6, UR7 ;  /* 0x00000006090682a4 */ /* 0x000fe4000f8e0207 */
[----:B------:R-:W-:Y:S02]  /*1560*/  @!UP0 UIMAD UR4, UR8, UR19, UR5 ;  /* 0x00000013080482a4 */ /* 0x000fe4000f8e0205 */
[----:B------:R-:W-:Y:S02]  /*1570*/  UIMAD UR30, UR20, UR11, UR30 ;  /* 0x0000000b141e72a4 */ /* 0x000fe4000f8e021e */
[----:B------:R-:W-:Y:S01]  /*1580*/  UIMAD UR31, UR4, UR14, UR31 ;  /* 0x0000000e041f72a4 */ /* 0x000fe2000f8e021f */
[----:B------:R-:W-:Y:S02]  /*1590*/  @!UP0 UMOV UR5, UR6 ;  /* 0x0000000600058c82 */ /* 0x000fe40008000000 */
[----:B------:R-:W-:-:S12]  /*15a0*/  UIMAD UR30, UR5, UR20, UR30 ;  /* 0x00000014051e72a4 */ /* 0x000fd8000f8e021e */
.L_x_18:
[----:B------:R-:W-:Y:S02]  /*15b0*/  UISETP.NE.AND UP2, UPT, UR24, 0x1, UPT ;  /* 0x000000011800788c */ /* 0x000fe4000bf45270 */
[----:B------:R-:W-:Y:S02]  /*15c0*/  ULOP3.LUT UR22, UR22, 0xffff, URZ, 0xc0, !UPT ;  /* 0x0000ffff16167892 */ /* 0x000fe4000f8ec0ff */
[----:B------:R-:W-:Y:S02]  /*15d0*/  UISETP.NE.AND UP0, UPT, UR18, 0x2, UPT ;  /* 0x000000021200788c */ /* 0x000fe4000bf05270 */
[----:B------:R-:W-:Y:S02]  /*15e0*/  ULOP3.LUT UR23, UR23, 0x2000, URZ, 0xc0, !UPT ;  /* 0x0000200017177892 */ /* 0x000fe4000f8ec0ff */
[----:B------:R-:W-:Y:S02]  /*15f0*/  ULOP3.LUT UR47, UR47, 0x80, URZ, 0xc0, !UPT ;  /* 0x000000802f2f7892 */ /* 0x000fe4000f8ec0ff */
[----:B------:R-:W-:Y:S01]  /*1600*/  USHF.L.U32 UR22, UR25, UR22, URZ ;  /* 0x0000001619167299 */ /* 0x000fe200080006ff */
[----:B------:R-:W-:Y:S11]  /*1610*/  BRA.U UP2, `(.L_x_19) ;  /* 0x0000000102407547 */ /* 0x000ff6000b800000 */
[----:B------:R-:W2:Y:S01]  /*1620*/  LDCU.128 UR8, c[0x0][0xb10] ;  /* 0x00016200ff0877ac */ /* 0x000ea20008000c00 */
[----:B------:R-:W3:Y:S01]  /*1630*/  LDCU UR12, c[0x0][0xb0c] ;  /* 0x00016180ff0c77ac */ /* 0x000ee20008000800 */
[----:B------:R-:W4:Y:S01]  /*1640*/  LDCU UR13, c[0x0][0xb20] ;  /* 0x00016400ff0d77ac */ /* 0x000f220008000800 */
[----:B--2---:R-:W-:Y:S02]  /*1650*/  UIMAD.WIDE.U32 UR4, UR30, UR8, URZ ;  /* 0x000000081e0472a5 */ /* 0x004fe4000f8e00ff */
[----:B------:R-:W-:Y:S02]  /*1660*/  UIMAD.WIDE.U32 UR6, UR31, UR11, URZ ;  /* 0x0000000b1f0672a5 */ /* 0x000fe4000f8e00ff */
[----:B---3--:R-:W-:Y:S02]  /*1670*/  UISETP.NE.AND UP2, UPT, UR12, 0x1, UPT ;  /* 0x000000010c00788c */ /* 0x008fe4000bf45270 */
[----:B------:R-:W-:-:S03]  /*1680*/  USHF.R.U32.HI UR5, URZ, UR9, UR5 ;  /* 0x00000009ff057299 */ /* 0x000fc60008011605 */
[----:B------:R-:W-:Y:S01]  /*1690*/  UMOV UR4, UR7 ;  /* 0x0000000700047c82 */ /* 0x000fe20008000000 */
[----:B------:R-:W-:Y:S02]  /*16a0*/  USEL UR5, UR30, UR5, !UP2 ;  /* 0x000000051e057287 */ /* 0x000fe4000d000000 */
[----:B------:R-:W-:Y:S02]  /*16b0*/  UISETP.NE.AND UP2, UPT, UR10, 0x1, UPT ;  /* 0x000000010a00788c */ /* 0x000fe4000bf45270 */
[----:B----4-:R-:W-:-:S04]  /*16c0*/  USHF.R.U32.HI UR4, URZ, UR13, UR4 ;  /* 0x0000000dff047299 */ /* 0x010fc80008011604 */
[----:B------:R-:W-:-:S04]  /*16d0*/  USEL UR4, UR31, UR4, !UP2 ;  /* 0x000000041f047287 */ /* 0x000fc8000d000000 */
[----:B------:R-:W-:Y:S02]  /*16e0*/  UIADD3 UR6, UPT, UPT, UR5, -UR4, URZ ;  /* 0x8000000405067290 */ /* 0x000fe4000fffe0ff */
[----:B------:R-:W-:Y:S02]  /*16f0*/  UIADD3 UR4, UPT, UPT, -UR5, UR4, URZ ;  /* 0x0000000405047290 */ /* 0x000fe4000fffe1ff */
[----:B------:R-:W-:Y:S02]  /*1700*/  UIMAD UR31, UR6, UR10, UR31 ;  /* 0x0000000a061f72a4 */ /* 0x000fe4000f8e021f */
[----:B------:R-:W-:-:S12]  /*1710*/  UIMAD UR30, UR4, UR12, UR30 ;  /* 0x0000000c041e72a4 */ /* 0x000fd8000f8e021e */
.L_x_19:
[----:B------:R-:W-:Y:S05]  /*1720*/  BRA.U !UP6, `(.L_x_20) ;  /* 0x000000010e0c7547 */ /* 0x000fea000b800000 */
[----:B------:R-:W-:Y:S01]  /*1730*/  UCGABAR_WAIT ;  /* 0x0000000000007dc7 */ /* 0x000fe20008000000 */
[----:B------:R-:W-:Y:S01]  /*1740*/  CCTL.IVALL ;  /* 0x00000000ff00798f */ /* 0x000fe20002000000 */
[----:B------:R-:W-:Y:S05]  /*1750*/  BRA `(.L_x_21) ;  /* 0x0000000000047947 */ /* 0x000fea0003800000 */
.L_x_20:
[----:B------:R-:W-:Y:S06]  /*1760*/  BAR.SYNC.DEFER_BLOCKING 0x0 ;  /* 0x0000000000007b1d */ /* 0x000fec0000010000 */
.L_x_21:
[----:B------:R-:W-:Y:S05]  /*1770*/  BRA.U UP0, `(.L_x_22) ;  /* 0x0000001500007547 */ /* 0x000fea000b800000 */
[----:B------:R-:W2:Y:S01]  /*1780*/  LDCU UR6, c[0x0][0x38c] ;  /* 0x00007180ff0677ac */ /* 0x000ea20008000800 */
[----:B------:R-:W-:Y:S01]  /*1790*/  PLOP3.LUT P1, PT, PT, PT, UP4, 0x80, 0x8 ;  /* 0x000000000008781c */ /* 0x000fe20003f2f048 */
[----:B------:R-:W-:Y:S01]  /*17a0*/  IMAD.MOV.U32 R12, RZ, RZ, 0x1 ;  /* 0x00000001ff0c7424 */ /* 0x000fe200078e00ff */
[----:B------:R-:W-:Y:S02]  /*17b0*/  ISETP.NE.AND P2, PT, R3, RZ, P3 ;  /* 0x000000ff0300720c */ /* 0x000fe40001f45270 */
[----:B------:R-:W-:Y:S02]  /*17c0*/  CS2R R10, SRZ ;  /* 0x00000000000a7805 */ /* 0x000fe4000001ff00 */
[----:B------:R-:W-:Y:S01]  /*17d0*/  PLOP3.LUT P1, PT, P1, PT, PT, 0x8, 0x80 ;  /* 0x000000000080781c */ /* 0x000fe20000f2e170 */
[----:B------:R-:W-:Y:S01]  /*17e0*/  IMAD.MOV.U32 R9, RZ, RZ, RZ ;  /* 0x000000ffff097224 */ /* 0x000fe200078e00ff */
[----:B------:R-:W3:Y:S01]  /*17f0*/  LDCU UR39, c[0x0][0x370] ;  /* 0x00006e00ff2777ac */ /* 0x000ee20008000800 */
[----:B------:R-:W-:Y:S01]  /*1800*/  IMAD.MOV.U32 R8, RZ, RZ, 0x1 ;  /* 0x00000001ff087424 */ /* 0x000fe200078e00ff */
[----:B------:R-:W4:Y:S01]  /*1810*/  LDCU.64 UR26, c[0x0][0x348] ;  /* 0x00006900ff1a77ac */ /* 0x000f220008000a00 */
[----:B------:R-:W-:Y:S01]  /*1820*/  ULEA.HI UR44, UR23, UR47, URZ, 0x19 ;  /* 0x0000002f172c7291 */ /* 0x000fe2000f8fc8ff */
[----:B------:R-:W1:Y:S01]  /*1830*/  LDCU UR38, c[0x0][0x374] ;  /* 0x00006e80ff2677ac */ /* 0x000e620008000800 */
[----:B--2---:R-:W-:-:S02]  /*1840*/  UIADD3 UR5, UPT, UPT, UR6, 0x7f, URZ ;  /* 0x0000007f06057890 */ /* 0x004fc4000fffe0ff */
[----:B------:R-:W-:Y:S02]  /*1850*/  UIADD3 UR48, UPT, UPT, UR6, 0xfe, URZ ;  /* 0x000000fe06307890 */ /* 0x000fe4000fffe0ff */
[----:B------:R-:W-:Y:S01]  /*1860*/  USHF.R.S32.HI UR4, URZ, 0x1f, UR5 ;  /* 0x0000001fff047899 */ /* 0x000fe20008011405 */
[----:B------:R-:W-:-:S03]  /*1870*/  UMOV UR7, URZ ;  /* 0x000000ff00077c82 */ /* 0x000fc60008000000 */
[----:B------:R-:W-:Y:S02]  /*1880*/  ULEA.HI UR4, UR4, UR5, URZ, 0x7 ;  /* 0x0000000504047291 */ /* 0x000fe4000f8f38ff */
[----:B------:R-:W-:Y:S02]  /*1890*/  UIADD3 UR5, UPT, UPT, UR6, -0x1, URZ ;  /* 0xffffffff06057890 */ /* 0x000fe4000fffe0ff */
[----:B------:R-:W-:Y:S02]  /*18a0*/  USHF.R.S32.HI UR41, URZ, 0x7, UR4 ;  /* 0x00000007ff297899 */ /* 0x000fe40008011404 */
[----:B------:R-:W-:Y:S02]  /*18b0*/  UISETP.GE.U32.AND UP1, UPT, UR5, -0xff, UPT ;  /* 0xffffff010500788c */ /* 0x000fe4000bf26070 */
[----:B------:R-:W-:-:S04]  /*18c0*/  UISETP.LT.U32.AND UP0, UPT, UR41, 0x5, UPT ;  /* 0x000000052900788c */ /* 0x000fc8000bf01070 */
[----:B------:R-:W-:Y:S02]  /*18d0*/  USEL UR40, UR41, 0x5, UP0 ;  /* 0x0000000529287887 */ /* 0x000fe40008000000 */
[----:B------:R-:W-:Y:S02]  /*18e0*/  UISETP.NE.AND UP0, UPT, UR18, URZ, UPT ;  /* 0x000000ff1200728c */ /* 0x000fe4000bf05270 */
[----:B------:R-:W-:Y:S02]  /*18f0*/  UIADD3 UR4, UPT, UPT, UR40, -0x1, URZ ;  /* 0xffffffff28047890 */ /* 0x000fe4000fffe0ff */
[----:B------:R-:W-:Y:S02]  /*1900*/  @UP1 UIADD3 UR4, UPT, UPT, UR40, URZ, URZ ;  /* 0x000000ff28041290 */ /* 0x000fe4000fffe0ff */
[----:B------:R-:W-:Y:S02]  /*1910*/  USEL UR24, UR46, 0x2, UP0 ;  /* 0x000000022e187887 */ /* 0x000fe40008000000 */
[----:B------:R-:W-:-:S02]  /*1920*/  UIADD3 UR46, UPT, UPT, UR41, -UR40, URZ ;  /* 0x80000028292e7290 */ /* 0x000fc4000fffe0ff */
[----:B------:R-:W-:Y:S02]  /*1930*/  UIADD3 UR28, UPT, UPT, UR4, 0x1, URZ ;  /* 0x00000001041c7890 */ /* 0x000fe4000fffe0ff */
[----:B-1-34-:R-:W-:-:S12]  /*1940*/  UIADD3 UR43, UPT, UPT, -UR4, URZ, URZ ;  /* 0x000000ff042b7290 */ /* 0x01afd8000fffe1ff */
.L_x_42:
[----:B------:R-:W-:Y:S01]  /*1950*/  UISETP.NE.AND UP0, UPT, UR45, URZ, UPT ;  /* 0x000000ff2d00728c */ /* 0x000fe2000bf05270 */
[----:B-1----:R-:W1:Y:S08]  /*1960*/  S2UR UR45, SR_CgaCtaId ;  /* 0x00000000002d79c3 */ /* 0x002e700000008800 */
[----:B------:R-:W-:Y:S05]  /*1970*/  BRA.U UP0, `(.L_x_23) ;  /* 0x0000000100347547 */ /* 0x000fea000b800000 */
[----:B------:R-:W2:Y:S01]  /*1980*/  S2R R0, SR_CgaCtaId ;  /* 0x0000000000007919 */ /* 0x000ea20000008800 */
[----:B------:R-:W-:Y:S02]  /*1990*/  MOV R3, 0x400 ;  /* 0x0000040000037802 */ /* 0x000fe40000000f00 */
[----:B------:R-:W-:Y:S02]  /*19a0*/  SHF.L.U32 R2, R8, 0x1f, RZ ;  /* 0x0000001f08027819 */ /* 0x000fe400000006ff */
[----:B--2---:R-:W-:-:S05]  /*19b0*/  LEA R0, R0, R3, 0x18 ;  /* 0x0000000300007211 */ /* 0x004fca00078ec0ff */
[----:B------:R-:W-:-:S04]  /*19c0*/  IMAD R3, R9, 0x8, R0 ;  /* 0x0000000809037824 */ /* 0x000fc800078e0200 */
[----:B------:R-:W2:Y:S02]  /*19d0*/  SYNCS.PHASECHK.TRANS64.TRYWAIT P0, [R3+URZ+0xf0], R2 ;  /* 0x0000f002030075a7 */ /* 0x000ea400080011ff */
[----:B--2---:R-:W-:Y:S05]  /*19e0*/  @!P0 BRA `(.L_x_24) ;  /* 0x000000a4000c8947 */ /* 0x004fea0003800000 */
.L_x_145:
[----:B------:R-:W-:Y:S01]  /*19f0*/  VIADD R9, R9, 0x1 ;  /* 0x0000000109097836 */ /* 0x000fe20000000000 */
[----:B------:R2:W-:Y:S04]  /*1a00*/  SYNCS.ARRIVE.TRANS64.A1T0 RZ, [R3+URZ+0xe0], RZ ;  /* 0x0000e0ff03ff79a7 */ /* 0x0005e800081000ff */
[----:B------:R-:W-:-:S04]  /*1a10*/  ISETP.NE.AND P0, PT, R9, 0x2, PT ;  /* 0x000000020900780c */ /* 0x000fc80003f05270 */
[----:B------:R-:W-:Y:S02]  /*1a20*/  SEL R9, R9, RZ, P0 ;  /* 0x000000ff09097207 */ /* 0x000fe40000000000 */
[----:B--2---:R-:W-:-:S04]  /*1a30*/  SEL R3, RZ, 0x1, P0 ;  /* 0x00000001ff037807 */ /* 0x004fc80000000000 */
[----:B------:R-:W-:-:S07]  /*1a40*/  LOP3.LUT R8, R8, R3, RZ, 0x3c, !PT ;  /* 0x0000000308087212 */ /* 0x000fce00078e3cff */
.L_x_23:
[----:B------:R-:W-:Y:S01]  /*1a50*/  UMOV UR6, 0x400 ;  /* 0x0000040000067882 */ /* 0x000fe20000000000 */
[----:B------:R-:W-:Y:S01]  /*1a60*/  UISETP.GE.U32.AND UP0, UPT, UR48, 0xff, UPT ;  /* 0x000000ff3000788c */ /* 0x000fe2000bf06070 */
[----:B------:R-:W-:Y:S01]  /*1a70*/  SHF.L.U32 R0, R12, 0x1f, RZ ;  /* 0x0000001f0c007819 */ /* 0x000fe200000006ff */
[----:B-1----:R-:W-:Y:S02]  /*1a80*/  ULEA UR6, UR45, UR6, 0x18 ;  /* 0x000000062d067291 */ /* 0x002fe4000f8ec0ff */
[----:B------:R-:W-:Y:S02]  /*1a90*/  ULEA UR11, UR31, UR44, 0x8 ;  /* 0x0000002c1f0b7291 */ /* 0x000fe4000f8e40ff */
[----:B------:R-:W-:Y:S01]  /*1aa0*/  ULEA UR4, UR7, UR6, 0x3 ;  /* 0x0000000607047291 */ /* 0x000fe2000f8e18ff */
[----:B------:R-:W-:-:S08]  /*1ab0*/  UMOV UR13, URZ ;  /* 0x000000ff000d7c82 */ /* 0x000fd00008000000 */
[----:B------:R1:W2:Y:S01]  /*1ac0*/  SYNCS.PHASECHK.TRANS64.TRYWAIT P0, [UR4+0x28], R0 ;  /* 0x00002800ff0075a7 */ /* 0x0002a20008001104 */
[----:B------:R-:W-:-:S04]  /*1ad0*/  ULEA.HI UR4, UR30, UR30, URZ, 0x1 ;  /* 0x0000001e1e047291 */ /* 0x000fc8000f8f08ff */
[----:B------:R-:W-:-:S04]  /*1ae0*/  USHF.L.U32 UR4, UR4, 0x7, URZ ;  /* 0x0000000704047899 */ /* 0x000fc800080006ff */
[----:B------:R-:W-:Y:S01]  /*1af0*/  ULOP3.LUT UR35, UR47, 0xffffff00, UR4, 0xf8, !UPT ;  /* 0xffffff002f237892 */ /* 0x000fe2000f8ef804 */
[----:B------:R-:W-:Y:S11]  /*1b00*/  BRA.U !UP0, `(.L_x_25) ;  /* 0x0000000108c47547 */ /* 0x000ff6000b800000 */
[----:B------:R-:W-:Y:S01]  /*1b10*/  UMOV UR16, UR43 ;  /* 0x0000002b00107c82 */ /* 0x000fe20008000000 */
[----:B------:R-:W-:Y:S01]  /*1b20*/  UMOV UR4, UR7 ;  /* 0x0000000700047c82 */ /* 0x000fe20008000000 */
[----:B------:R-:W-:-:S05]  /*1b30*/  UMOV UR34, URZ ;  /* 0x000000ff00227c82 */ /* 0x000fca0008000000 */
.L_x_31:
[----:B------:R-:W-:Y:S01]  /*1b40*/  ULEA UR33, UR4, UR6, 0x3 ;  /* 0x0000000604217291 */ /* 0x000fe2000f8e18ff */
[----:B------:R-:W-:Y:S01]  /*1b50*/  @P3 MOV R2, 0x10000 ;  /* 0x0001000000023802 */ /* 0x000fe20000000f00 */
[----:B--234-:R-:W-:Y:S10]  /*1b60*/  @P0 BRA `(.L_x_26) ;  /* 0x00000000000c0947 */ /* 0x01cff40003800000 */
[----:B------:R-:W-:-:S04]  /*1b70*/  SHF.L.U32 R3, R12, 0x1f, RZ ;  /* 0x0000001f0c037819 */ /* 0x000fc800000006ff */
[----:B------:R-:W2:Y:S02]  /*1b80*/  SYNCS.PHASECHK.TRANS64.TRYWAIT P0, [UR33+0x28], R3 ;  /* 0x00002803ff0075a7 */ /* 0x000ea40008001121 */
[----:B--2---:R-:W-:Y:S05]  /*1b90*/  @!P0 BRA `(.L_x_27) ;  /* 0x000000a000b48947 */ /* 0x004fea0003800000 */
.L_x_26:
[----:B------:R2:W-:Y:S01]  /*1ba0*/  @P3 SYNCS.ARRIVE.TRANS64 RZ, [UR33], R2 ;  /* 0x00000002ffff39a7 */ /* 0x0005e20008000021 */
[----:B------:R-:W-:Y:S02]  /*1bb0*/  ULOP3.LUT UR5, UR24, 0x2, URZ, 0xfc, !UPT ;  /* 0x0000000218057892 */ /* 0x000fe4000f8efcff */
[----:B------:R-:W-:Y:S02]  /*1bc0*/  UIADD3 UR16, UPT, UPT, UR16, 0x1, URZ ;  /* 0x0000000110107890 */ /* 0x000fe4000fffe0ff */
[----:B------:R-:W-:Y:S02]  /*1bd0*/  UISETP.NE.AND UP0, UPT, UR5, 0x2, UPT ;  /* 0x000000020500788c */ /* 0x000fe4000bf05270 */
[----:B------:R-:W-:-:S07]  /*1be0*/  UISETP.NE.AND UP2, UPT, UR16, 0x1, UPT ;  /* 0x000000011000788c */ /* 0x000fce000bf45270 */
[----:B------:R-:W-:Y:S05]  /*1bf0*/  BRA.U UP0, `(.L_x_28) ;  /* 0x0000000100047547 */ /* 0x000fea000b800000 */
[----:B------:R-:W-:Y:S05]  /*1c00*/  BPT.TRAP 0x1 ;  /* 0x000000040000795c */ /* 0x000fea0000300000 */
.L_x_28:
[----:B------:R-:W-:Y:S04]  /*1c10*/  BSSY.RECONVERGENT B0, `(.L_x_29) ;  /* 0x0000003000007945 */ /* 0x000fe80003800200 */
[----:B------:R-:W-:Y:S05]  /*1c20*/  @!P2 BRA `(.L_x_30) ;  /* 0x000000000004a947 */ /* 0x000fea0003800000 */
[----:B------:R-:W-:Y:S05]  /*1c30*/  BPT.TRAP 0x1 ;  /* 0x000000040000795c */ /* 0x000fea0000300000 */
.L_x_30:
[----:B------:R-:W-:Y:S05]  /*1c40*/  BSYNC.RECONVERGENT B0 ;  /* 0x0000000000007941 */ /* 0x000fea0003800200 */
.L_x_29:
[----:B------:R-:W-:Y:S02]  /*1c50*/  UIADD3 UR5, UPT, UPT, UR4, 0x1, URZ ;  /* 0x0000000104057890 */ /* 0x000fe4000fffe0ff */
[----:B------:R-:W-:Y:S02]  /*1c60*/  USHF.L.U32 UR32, UR4, 0xe, URZ ;  /* 0x0000000e04207899 */ /* 0x000fe400080006ff */
[----:B------:R-:W-:Y:S02]  /*1c70*/  UISETP.NE.AND UP0, UPT, UR5, 0x5, UPT ;  /* 0x000000050500788c */ /* 0x000fe4000bf05270 */
[----:B------:R-:W-:Y:S02]  /*1c80*/  UIADD3 UR14, UP1, UPT, UR26, 0x80, URZ ;  /* 0x000000801a0e7890 */ /* 0x000fe4000ff3e0ff */
[----:B------:R-:W-:Y:S02]  /*1c90*/  USEL UR8, URZ, 0x1, UP0 ;  /* 0x00000001ff087887 */ /* 0x000fe40008000000 */
[----:B------:R-:W-:-:S02]  /*1ca0*/  USEL UR7, UR5, URZ, UP0 ;  /* 0x000000ff05077287 */ /* 0x000fc40008000000 */
[----:B------:R-:W-:Y:S02]  /*1cb0*/  UIADD3 UR4, UP0, UPT, UR26, 0x180, URZ ;  /* 0x000001801a047890 */ /* 0x000fe4000ff1e0ff */
[----:B------:R-:W-:Y:S01]  /*1cc0*/  ULEA UR5, UR7, UR6, 0x3 ;  /* 0x0000000607057291 */ /* 0x000fe2000f8e18ff */
[----:B------:R-:W-:Y:S01]  /*1cd0*/  LOP3.LUT R12, R12, UR8, RZ, 0x3c, !PT ;  /* 0x000000080c0c7c12 */ /* 0x000fe2000f8e3cff */
[----:B------:R-:W-:Y:S02]  /*1ce0*/  ULOP3.LUT UR8, UR32, UR23, URZ, 0xfc, !UPT ;  /* 0x0000001720087292 */ /* 0x000fe4000f8efcff */
[----:B------:R-:W-:Y:S01]  /*1cf0*/  ULOP3.LUT UR33, UR33, 0xfefffff8, URZ, 0xc0, !UPT ;  /* 0xfefffff821217892 */ /* 0x000fe2000f8ec0ff */
[----:B-1----:R-:W-:Y:S01]  /*1d00*/  SHF.L.U32 R0, R12, 0x1f, RZ ;  /* 0x0000001f0c007819 */ /* 0x002fe200000006ff */
[----:B------:R-:W-:Y:S02]  /*1d10*/  UIADD3.X UR15, UPT, UPT, URZ, UR27, URZ, UP1, !UPT ;  /* 0x0000001bff0f7290 */ /* 0x000fe40008ffe4ff */
[----:B------:R-:W-:Y:S01]  /*1d20*/  UIADD3 UR32, UPT, UPT, UR6, 0xc400, UR32 ;  /* 0x0000c40006207890 */ /* 0x000fe2000fffe020 */
[----:B------:R3:W4:Y:S01]  /*1d30*/  SYNCS.PHASECHK.TRANS64.TRYWAIT P0, [UR5+0x28], R0 ;  /* 0x00002800ff0075a7 */ /* 0x0007220008001105 */
[----:B------:R-:W-:-:S02]  /*1d40*/  UIADD3 UR8, UPT, UPT, UR6, 0x20400, UR8 ;  /* 0x0002040006087890 */ /* 0x000fc4000fffe008 */
[----:B------:R-:W-:Y:S02]  /*1d50*/  UIADD3.X UR5, UPT, UPT, URZ, UR27, URZ, UP0, !UPT ;  /* 0x0000001bff057290 */ /* 0x000fe400087fe4ff */
[----:B------:R-:W-:Y:S01]  /*1d60*/  UPRMT UR13, URZ, 0x5410, UR22 ;  /* 0x00005410ff0d7896 */ /* 0x000fe20008000016 */
[----:B------:R-:W-:Y:S01]  /*1d70*/  UMOV UR18, 0x0 ;  /* 0x0000000000127882 */ /* 0x000fe20000000000 */
[----:B------:R-:W-:Y:S01]  /*1d80*/  UMOV UR19, 0x10000000 ;  /* 0x1000000000137882 */ /* 0x000fe20000000000 */
[----:B------:R-:W-:Y:S01]  /*1d90*/  UMOV UR10, UR34 ;  /* 0x00000022000a7c82 */ /* 0x000fe20008000000 */
[----:B------:R-:W-:Y:S01]  /*1da0*/  UMOV UR12, UR36 ;  /* 0x00000024000c7c82 */ /* 0x000fe20008000000 */
[----:B------:R-:W-:Y:S01]  /*1db0*/  UMOV UR9, UR33 ;  /* 0x0000002100097c82 */ /* 0x000fe20008000000 */
[----:B------:R1:W-:Y:S03]  /*1dc0*/  UTMALDG.3D.2CTA [UR32], [UR14], desc[UR18] ;  /* 0x000012200e0075b4 */ /* 0x0003e60008211000 */
[----:B------:R2:W-:Y:S01]  /*1dd0*/  UTMALDG.3D.MULTICAST.2CTA [UR8], [UR4], UR13, desc[UR18] ;  /* 0x00001208040073b4 */ /* 0x0005e2000821180d */
[----:B-1----:R-:W-:Y:S01]  /*1de0*/  UIADD3 UR34, UPT, UPT, UR34, 0x80, URZ ;  /* 0x0000008022227890 */ /* 0x002fe2000fffe0ff */
[----:B--2---:R-:W-:Y:S01]  /*1df0*/  UMOV UR13, UR28 ;  /* 0x0000001c000d7c82 */ /* 0x004fe20008000000 */
[----:B------:R-:W-:Y:S01]  /*1e00*/  UMOV UR4, UR7 ;  /* 0x0000000700047c82 */ /* 0x000fe20008000000 */
[----:B------:R-:W-:Y:S09]  /*1e10*/  BRA.U UP2, `(.L_x_31) ;  /* 0xfffffffd02487547 */ /* 0x000ff2000b83ffff */
.L_x_25:
[----:B------:R-:W-:Y:S01]  /*1e20*/  ULEA UR4, UR7, UR6, 0x3 ;  /* 0x0000000607047291 */ /* 0x000fe2000f8e18ff */
[----:B-1-3--:R-:W-:Y:S01]  /*1e30*/  SHF.L.U32 R0, R12, 0x1f, RZ ;  /* 0x0000001f0c007819 */ /* 0x00afe200000006ff */
[----:B------:R-:W-:Y:S01]  /*1e40*/  @!P1 SYNCS.ARRIVE.TRANS64.A1T0 RZ, [UR6+0x98], RZ ;  /* 0x000098ffffff99a7 */ /* 0x000fe20008100006 */
[----:B------:R-:W-:-:S06]  /*1e50*/  UISETP.GT.AND UP0, UPT, UR41, UR40, UPT ;  /* 0x000000282900728c */ /* 0x000fcc000bf04270 */
[----:B--2-4-:R1:W2:Y:S03]  /*1e60*/  SYNCS.PHASECHK.TRANS64.TRYWAIT P0, [UR4+0x28], R0 ;  /* 0x00002800ff0075a7 */ /* 0x0142a60008001104 */
[----:B------:R-:W-:Y:S05]  /*1e70*/  BRA.U !UP0, `(.L_x_32) ;  /* 0x0000000108c47547 */ /* 0x000fea000b800000 */
[----:B------:R-:W-:Y:S01]  /*1e80*/  UIADD3 UR25, UPT, UPT, UR46, UR13, URZ ;  /* 0x0000000d2e197290 */ /* 0x000fe2000fffe0ff */
[----:B------:R-:W-:-:S11]  /*1e90*/  UMOV UR4, UR7 ;  /* 0x0000000700047c82 */ /* 0x000fd60008000000 */
.L_x_38:
[----:B------:R-:W-:Y:S01]  /*1ea0*/  ULEA UR17, UR4, UR6, 0x3 ;  /* 0x0000000604117291 */ /* 0x000fe2000f8e18ff */
[----:B--2---:R-:W-:Y:S01]  /*1eb0*/  @P3 MOV R2, 0x10000 ;  /* 0x0001000000023802 */ /* 0x004fe20000000f00 */
[----:B--2-4-:R-:W-:Y:S10]  /*1ec0*/  @P0 BRA `(.L_x_33) ;  /* 0x00000000000c0947 */ /* 0x014ff40003800000 */
[----:B------:R-:W-:-:S04]  /*1ed0*/  SHF.L.U32 R3, R12, 0x1f, RZ ;  /* 0x0000001f0c037819 */ /* 0x000fc800000006ff */
[----:B------:R-:W2:Y:S02]  /*1ee0*/  SYNCS.PHASECHK.TRANS64.TRYWAIT P0, [UR17+0x28], R3 ;  /* 0x00002803ff0075a7 */ /* 0x000ea40008001111 */
[----:B--2---:R-:W-:Y:S05]  /*1ef0*/  @!P0 BRA `(.L_x_34) ;  /* 0x0000009c00f48947 */ /* 0x004fea0003800000 */
.L_x_33:
[----:B------:R2:W-:Y:S01]  /*1f00*/  @P3 SYNCS.ARRIVE.TRANS64 RZ, [UR17], R2 ;  /* 0x00000002ffff39a7 */ /* 0x0005e20008000011 */
[----:B------:R-:W-:-:S04]  /*1f10*/  ULOP3.LUT UR5, UR24, 0x2, URZ, 0xfc, !UPT ;  /* 0x0000000218057892 */ /* 0x000fc8000f8efcff */
[----:B------:R-:W-:-:S09]  /*1f20*/  UISETP.NE.AND UP0, UPT, UR5, 0x2, UPT ;  /* 0x000000020500788c */ /* 0x000fd2000bf05270 */
[----:B------:R-:W-:Y:S05]  /*1f30*/  BRA.U UP0, `(.L_x_35) ;  /* 0x0000000100047547 */ /* 0x000fea000b800000 */
[----:B------:R-:W-:Y:S05]  /*1f40*/  BPT.TRAP 0x1 ;  /* 0x000000040000795c */ /* 0x000fea0000300000 */
.L_x_35:
[----:B------:R-:W-:Y:S04]  /*1f50*/  BSSY.RECONVERGENT B0, `(.L_x_36) ;  /* 0x0000003000007945 */ /* 0x000fe80003800200 */
[----:B------:R-:W-:Y:S05]  /*1f60*/  @!P2 BRA `(.L_x_37) ;  /* 0x000000000004a947 */ /* 0x000fea0003800000 */
[----:B------:R-:W-:Y:S05]  /*1f70*/  BPT.TRAP 0x1 ;  /* 0x000000040000795c */ /* 0x000fea0000300000 */
.L_x_37:
[----:B------:R-:W-:Y:S05]  /*1f80*/  BSYNC.RECONVERGENT B0 ;  /* 0x0000000000007941 */ /* 0x000fea0003800200 */
.L_x_36:
        /* <DEDUP_REMOVED lines=10> */
[----:B------:R-:W-:Y:S01]  /*2030*/  USHF.L.U32 UR18, UR13, 0x7, URZ ;  /* 0x000000070d127899 */ /* 0x000fe200080006ff */
[----:B-1----:R-:W-:Y:S01]  /*2040*/  SHF.L.U32 R0, R12, 0x1f, RZ ;  /* 0x0000001f0c007819 */ /* 0x002fe200000006ff */
[----:B------:R-:W-:Y:S02]  /*2050*/  ULOP3.LUT UR17, UR17, 0xfefffff8, URZ, 0xc0, !UPT ;  /* 0xfefffff811117892 */ /* 0x000fe4000f8ec0ff */
[----:B------:R-:W-:Y:S01]  /*2060*/  UIADD3 UR16, UPT, UPT, UR6, 0xc400, UR16 ;  /* 0x0000c40006107890 */ /* 0x000fe2000fffe010 */
[----:B------:R3:W4:Y:S01]  /*2070*/  SYNCS.PHASECHK.TRANS64.TRYWAIT P0, [UR5+0x28], R0 ;  /* 0x00002800ff0075a7 */ /* 0x0007220008001105 */
[----:B------:R-:W-:-:S02]  /*2080*/  UIADD3.X UR5, UPT, UPT, URZ, UR27, URZ, UP1, !UPT ;  /* 0x0000001bff057290 */ /* 0x000fc40008ffe4ff */
[----:B------:R-:W-:Y:S02]  /*2090*/  UIADD3 UR8, UPT, UPT, UR6, 0x20400, UR8 ;  /* 0x0002040006087890 */ /* 0x000fe4000fffe008 */
[----:B------:R-:W-:Y:S02]  /*20a0*/  UPRMT UR21, URZ, 0x5410, UR22 ;  /* 0x00005410ff157896 */ /* 0x000fe40008000016 */
[----:B------:R-:W-:Y:S01]  /*20b0*/  UIADD3.X UR15, UPT, UPT, URZ, UR27, URZ, UP0, !UPT ;  /* 0x0000001bff0f7290 */ /* 0x000fe200087fe4ff */
[----:B------:R-:W-:Y:S01]  /*20c0*/  UMOV UR30, 0x0 ;  /* 0x00000000001e7882 */ /* 0x000fe20000000000 */
[----:B------:R-:W-:Y:S01]  /*20d0*/  UMOV UR31, 0x10000000 ;  /* 0x10000000001f7882 */ /* 0x000fe20000000000 */
[----:B------:R-:W-:Y:S01]  /*20e0*/  UMOV UR19, UR35 ;  /* 0x0000002300137c82 */ /* 0x000fe20008000000 */
[----:B------:R-:W-:Y:S01]  /*20f0*/  UMOV UR20, UR36 ;  /* 0x0000002400147c82 */ /* 0x000fe20008000000 */
[----:B------:R-:W-:Y:S01]  /*2100*/  UMOV UR12, UR36 ;  /* 0x00000024000c7c82 */ /* 0x000fe20008000000 */
[----:B------:R-:W-:Y:S01]  /*2110*/  UMOV UR9, UR17 ;  /* 0x0000001100097c82 */ /* 0x000fe20008000000 */
[----:B------:R-:W-:Y:S01]  /*2120*/  UMOV UR10, UR18 ;  /* 0x00000012000a7c82 */ /* 0x000fe20008000000 */
[----:B------:R1:W-:Y:S01]  /*2130*/  UTMALDG.3D.2CTA [UR16], [UR4], desc[UR30] ;  /* 0x00001e10040075b4 */ /* 0x0003e20008211000 */
[----:B------:R-:W-:-:S04]  /*2140*/  UIADD3 UR13, UPT, UPT, UR13, 0x1, URZ ;  /* 0x000000010d0d7890 */ /* 0x000fc8000fffe0ff */
[----:B------:R-:W-:Y:S01]  /*2150*/  UISETP.NE.AND UP0, UPT, UR13, UR25, UPT ;  /* 0x000000190d00728c */ /* 0x000fe2000bf05270 */
[----:B------:R3:W-:Y:S01]  /*2160*/  UTMALDG.3D.MULTICAST.2CTA [UR8], [UR14], UR21, desc[UR30] ;  /* 0x00001e080e0073b4 */ /* 0x0007e20008211815 */
[----:B-1----:R-:W-:-:S07]  /*2170*/  UMOV UR4, UR7 ;  /* 0x0000000700047c82 */ /* 0x002fce0008000000 */
[----:B---3--:R-:W-:Y:S05]  /*2180*/  BRA.U UP0, `(.L_x_38) ;  /* 0xfffffffd00447547 */ /* 0x008fea000b83ffff */
.L_x_32:
[C---:B------:R-:W-:Y:S01]  /*2190*/  LEA R3, R11.reuse, UR6, 0x3 ;  /* 0x000000060b037c11 */ /* 0x040fe2000f8e18ff */
[----:B------:R-:W-:Y:S01]  /*21a0*/  NOP ;  /* 0x0000000000007918 */ /* 0x000fe20000000000 */
[----:B-1----:R-:W-:Y:S02]  /*21b0*/  SHF.L.U32 R0, R10, 0x1f, RZ ;  /* 0x0000001f0a007819 */ /* 0x002fe400000006ff */
[----:B------:R-:W-:Y:S02]  /*21c0*/  LEA R5, R11, UR6, 0x4 ;  /* 0x000000060b057c11 */ /* 0x000fe4000f8e20ff */
[----:B--2-4-:R-:W1:Y:S02]  /*21d0*/  SYNCS.PHASECHK.TRANS64.TRYWAIT P0, [R3+URZ+0xa0], R0 ;  /* 0x0000a000030075a7 */ /* 0x014e6400080011ff */
[----:B-1----:R-:W-:Y:S05]  /*21e0*/  @!P0 BRA `(.L_x_39) ;  /* 0x0000009c00508947 */ /* 0x002fea0003800000 */
.L_x_148:
[----:B------:R-:W2:Y:S01]  /*21f0*/  LDS.128 R4, [R5+0x110] ;  /* 0x0001100005047984 */ /* 0x000ea20000000c00 */
[----:B------:R-:W-:Y:S01]  /*2200*/  UISETP.GE.AND UP0, UPT, UR42, 0x1, UPT ;  /* 0x000000012a00788c */ /* 0x000fe2000bf06270 */
[----:B------:R-:W-:Y:S01]  /*2210*/  @!PT LDS RZ, [RZ] ;  /* 0x00000000fffff984 */ /* 0x000fe20000000800 */
[----:B------:R-:W-:Y:S01]  /*2220*/  @!PT LDS RZ, [RZ] ;  /* 0x00000000fffff984 */ /* 0x000fe20000000800 */
[----:B------:R-:W-:Y:S01]  /*2230*/  @!PT LDS RZ, [RZ] ;  /* 0x00000000fffff984 */ /* 0x000fe20000000800 */
[----:B------:R-:W-:Y:S01]  /*2240*/  @!PT LDS RZ, [RZ] ;  /* 0x00000000fffff984 */ /* 0x000fe20000000800 */
[----:B------:R3:W-:Y:S06]  /*2250*/  MEMBAR.ALL.CTA ;  /* 0x0000000000007992 */ /* 0x0007ec0000008000 */
[----:B---3--:R-:W3:Y:S01]  /*2260*/  FENCE.VIEW.ASYNC.S ;  /* 0x00000000000073c6 */ /* 0x008ee20000000000 */
[----:B--2---:R-:W-:-:S13]  /*2270*/  LOP3.LUT P0, RZ, R6, 0x1, RZ, 0xc0, !PT ;  /* 0x0000000106ff7812 */ /* 0x004fda000780c0ff */
[----:B---3--:R-:W-:Y:S01]  /*2280*/  VOTEU.ANY UP1, P0 ;  /* 0x0000000000ff7886 */ /* 0x008fe20000020100 */
[----:B------:R-:W-:-:S13]  /*2290*/  PLOP3.LUT P0, PT, PT, PT, UP1, 0x80, 0x8 ;  /* 0x000000000008781c */ /* 0x000fda0003f0f018 */
[----:B-1----:R-:W-:Y:S02]  /*22a0*/  @P0 LOP3.LUT R0, R5, 0xffff, RZ, 0xc0, !PT ;  /* 0x0000ffff05000812 */ /* 0x002fe400078ec0ff */
[----:B------:R-:W-:Y:S02]  /*22b0*/  @P0 MOV R2, R4 ;  /* 0x0000000400020202 */ /* 0x000fe40000000f00 */
[----:B------:R-:W-:Y:S01]  /*22c0*/  @P0 R2UR UR5, R0 ;  /* 0x00000000000502ca */ /* 0x000fe200000e0000 */
[----:B------:R-:W-:Y:S01]  /*22d0*/  VIADD R0, R3, 0xb0 ;  /* 0x000000b003007836 */ /* 0x000fe20000000000 */
[----:B------:R-:W-:Y:S02]  /*22e0*/  @P0 SHF.R.U32.HI R4, RZ, 0x10, R5 ;  /* 0x00000010ff040819 */ /* 0x000fe40000011605 */
[----:B------:R-:W-:Y:S02]  /*22f0*/  @P0 R2UR UR8, R2 ;  /* 0x00000000020802ca */ /* 0x000fe400000e0000 */
[----:B------:R-:W-:-:S02]  /*2300*/  PRMT R0, RZ, 0x654, R0 ;  /* 0x00000654ff007816 */ /* 0x000fc40000000000 */
[----:B------:R-:W-:Y:S02]  /*2310*/  @P0 R2UR UR4, R4 ;  /* 0x00000000040402ca */ /* 0x000fe400000e0000 */
[----:B------:R1:W-:Y:S03]  /*2320*/  SYNCS.ARRIVE.TRANS64.RED.A1T0 RZ, [R0+URZ], RZ ;  /* 0x000000ff00ff79a7 */ /* 0x0003e600081004ff */
[----:B------:R-:W-:-:S04]  /*2330*/  @UP1 UMOV UR29, UR5 ;  /* 0x00000005001d1c82 */ /* 0x000fc80008000000 */
[----:B------:R-:W-:-:S04]  /*2340*/  @UP1 UMOV UR37, UR8 ;  /* 0x0000000800251c82 */ /* 0x000fc80008000000 */
[----:B------:R-:W-:Y:S01]  /*2350*/  @UP1 UMOV UR36, UR4 ;  /* 0x0000000400241c82 */ /* 0x000fe20008000000 */
[----:B------:R-:W-:Y:S05]  /*2360*/  BRA.U !UP0, `(.L_x_40) ;  /* 0x0000000108d47547 */ /* 0x000fea000b800000 */
[----:B------:R-:W2:Y:S01]  /*2370*/  LDCU.128 UR12, c[0x0][0xb10] ;  /* 0x00016200ff0c77ac */ /* 0x000ea20008000c00 */
[----:B------:R-:W3:Y:S01]  /*2380*/  LDCU UR30, c[0x0][0xb20] ;  /* 0x00016400ff1e77ac */ /* 0x000ee20008000800 */
[----:B------:R-:W4:Y:S01]  /*2390*/  LDCU UR25, c[0x0][0xb0c] ;  /* 0x00016180ff1977ac */ /* 0x000f220008000800 */
[----:B------:R-:W1:Y:S01]  /*23a0*/  LDCU.64 UR10, c[0x0][0xb28] ;  /* 0x00016500ff0a77ac */ /* 0x000e620008000a00 */
[----:B------:R-:W-:Y:S02]  /*23b0*/  UISETP.NE.AND UP3, UPT, UR42, 0x1, UPT ;  /* 0x000000012a00788c */ /* 0x000fe4000bf65270 */
[----:B--2---:R-:W-:Y:S02]  /*23c0*/  UIMAD.WIDE.U32 UR8, UR38, UR15, URZ ;  /* 0x0000000f260872a5 */ /* 0x004fe4000f8e00ff */
[----:B------:R-:W-:Y:S02]  /*23d0*/  UIMAD.WIDE.U32 UR4, UR39, UR12, URZ ;  /* 0x0000000c270472a5 */ /* 0x000fe4000f8e00ff */
[----:B------:R-:W-:-:S02]  /*23e0*/  UISETP.NE.AND UP0, UPT, UR14, 0x1, UPT ;  /* 0x000000010e00788c */ /* 0x000fc4000bf05270 */
[----:B------:R-:W-:Y:S01]  /*23f0*/  UIMAD.WIDE.U32 UR20, UR29, UR15, URZ ;  /* 0x0000000f1d1472a5 */ /* 0x000fe2000f8e00ff */
[----:B------:R-:W-:Y:S02]  /*2400*/  UMOV UR8, UR9 ;  /* 0x0000000900087c82 */ /* 0x000fe40008000000 */
[----:B------:R-:W-:Y:S01]  /*2410*/  UMOV UR4, UR5 ;  /* 0x0000000500047c82 */ /* 0x000fe20008000000 */
[----:B---3--:R-:W-:Y:S02]  /*2420*/  USHF.R.U32.HI UR8, URZ, UR30, UR8 ;  /* 0x0000001eff087299 */ /* 0x008fe40008011608 */
[----:B----4-:R-:W-:Y:S02]  /*2430*/  UISETP.NE.AND UP2, UPT, UR25, 0x1, UPT ;  /* 0x000000011900788c */ /* 0x010fe4000bf45270 */
[----:B------:R-:W-:Y:S02]  /*2440*/  USHF.R.U32.HI UR4, URZ, UR13, UR4 ;  /* 0x0000000dff047299 */ /* 0x000fe40008011604 */
[----:B------:R-:W-:-:S02]  /*2450*/  USEL UR5, UR38, UR8, !UP0 ;  /* 0x0000000826057287 */ /* 0x000fc4000c000000 */
[----:B------:R-:W-:Y:S02]  /*2460*/  USEL UR8, UR39, UR4, !UP2 ;  /* 0x0000000427087287 */ /* 0x000fe4000d000000 */
[----:B-1----:R-:W-:Y:S01]  /*2470*/  UIMAD.WIDE.U32 UR16, UR5, UR10, URZ ;  /* 0x0000000a051072a5 */ /* 0x002fe2000f8e00ff */
[----:B------:R-:W-:Y:S01]  /*2480*/  UMOV UR4, UR21 ;  /* 0x0000001500047c82 */ /* 0x000fe20008000000 */
[----:B------:R-:W-:Y:S02]  /*2490*/  UIMAD.WIDE.U32 UR18, UR37, UR12, URZ ;  /* 0x0000000c251272a5 */ /* 0x000fe4000f8e00ff */
[----:B------:R-:W-:-:S03]  /*24a0*/  UIMAD.WIDE.U32 UR20, UR8, UR10, URZ ;  /* 0x0000000a081472a5 */ /* 0x000fc6000f8e00ff */
[----:B------:R-:W-:Y:S01]  /*24b0*/  UMOV UR16, UR17 ;  /* 0x0000001100107c82 */ /* 0x000fe20008000000 */
[----:B------:R-:W-:Y:S02]  /*24c0*/  USHF.R.U32.HI UR4, URZ, UR30, UR4 ;  /* 0x0000001eff047299 */ /* 0x000fe40008011604 */
[----:B------:R-:W-:Y:S01]  /*24d0*/  @UP3 USHF.R.U32.HI UR5, URZ, UR11, UR16 ;  /* 0x0000000bff053299 */ /* 0x000fe20008011610 */
[----:B------:R-:W-:Y:S01]  /*24e0*/  UMOV UR18, UR19 ;  /* 0x0000001300127c82 */ /* 0x000fe20008000000 */
[----:B------:R-:W-:Y:S01]  /*24f0*/  UMOV UR20, UR21 ;  /* 0x0000001500147c82 */ /* 0x000fe20008000000 */
[----:B------:R-:W-:Y:S02]  /*2500*/  USHF.R.U32.HI UR13, URZ, UR13, UR18 ;  /* 0x0000000dff0d7299 */ /* 0x000fe40008011612 */
[----:B------:R-:W-:Y:S02]  /*2510*/  USEL UR4, UR29, UR4, !UP0 ;  /* 0x000000041d047287 */ /* 0x000fe4000c000000 */
[----:B------:R-:W-:-:S02]  /*2520*/  @UP3 USHF.R.U32.HI UR8, URZ, UR11, UR20 ;  /* 0x0000000bff083299 */ /* 0x000fc40008011614 */
[----:B------:R-:W-:Y:S02]  /*2530*/  UIMAD UR9, UR42, UR5, URZ ;  /* 0x000000052a0972a4 */ /* 0x000fe4000f8e02ff */
[----:B------:R-:W-:Y:S02]  /*2540*/  USEL UR5, UR37, UR13, !UP2 ;  /* 0x0000000d25057287 */ /* 0x000fe4000d000000 */
[----:B------:R-:W-:Y:S02]  /*2550*/  UIMAD UR12, UR42, UR8, URZ ;  /* 0x000000082a0c72a4 */ /* 0x000fe4000f8e02ff */
[----:B------:R-:W-:Y:S02]  /*2560*/  UISETP.GE.AND UP0, UPT, UR4, UR9, UPT ;  /* 0x000000090400728c */ /* 0x000fe4000bf06270 */
[----:B------:R-:W-:Y:S02]  /*2570*/  UIMAD.WIDE.U32 UR16, UR4, UR10, URZ ;  /* 0x0000000a041072a5 */ /* 0x000fe4000f8e00ff */
[----:B------:R-:W-:-:S02]  /*2580*/  UISETP.GE.OR UP0, UPT, UR5, UR12, UP0 ;  /* 0x0000000c0500728c */ /* 0x000fc40008706670 */
        /* <DEDUP_REMOVED lines=19> */
.L_x_40:
[----:B------:R-:W2:Y:S02]  /*26c0*/  LDCU UR4, c[0x0][0xb30] ;  /* 0x00016600ff0477ac */ /* 0x000ea40008000800 */
[----:B--2---:R-:W-:-:S09]  /*26d0*/  UISETP.NE.AND UP0, UPT, UR4, 0x1, UPT ;  /* 0x000000010400788c */ /* 0x004fd2000bf05270 */
[----:B------:R-:W-:Y:S05]  /*26e0*/  BRA.U UP0, `(.L_x_41) ;  /* 0x0000000100447547 */ /* 0x000fea000b800000 */
[----:B------:R-:W2:Y:S01]  /*26f0*/  LDCU.128 UR12, c[0x0][0xb10] ;  /* 0x00016200ff0c77ac */ /* 0x000ea20008000c00 */
[----:B------:R-:W3:Y:S01]  /*2700*/  LDCU UR10, c[0x0][0xb0c] ;  /* 0x00016180ff0a77ac */ /* 0x000ee20008000800 */
[----:B------:R-:W4:Y:S01]  /*2710*/  LDCU UR11, c[0x0][0xb20] ;  /* 0x00016400ff0b77ac */ /* 0x000f220008000800 */
[----:B--2---:R-:W-:Y:S02]  /*2720*/  UIMAD.WIDE.U32 UR8, UR37, UR12, URZ ;  /* 0x0000000c250872a5 */ /* 0x004fe4000f8e00ff */
[----:B------:R-:W-:Y:S02]  /*2730*/  UIMAD.WIDE.U32 UR4, UR29, UR15, URZ ;  /* 0x0000000f1d0472a5 */ /* 0x000fe4000f8e00ff */
[----:B---3--:R-:W-:Y:S02]  /*2740*/  UISETP.NE.AND UP2, UPT, UR10, 0x1, UPT ;  /* 0x000000010a00788c */ /* 0x008fe4000bf45270 */
[----:B------:R-:W-:Y:S01]  /*2750*/  UISETP.NE.AND UP0, UPT, UR14, 0x1, UPT ;  /* 0x000000010e00788c */ /* 0x000fe2000bf05270 */
[----:B------:R-:W-:-:S02]  /*2760*/  UMOV UR8, UR9 ;  /* 0x0000000900087c82 */ /* 0x000fc40008000000 */
[----:B------:R-:W-:Y:S01]  /*2770*/  UMOV UR4, UR5 ;  /* 0x0000000500047c82 */ /* 0x000fe20008000000 */
[----:B------:R-:W-:Y:S02]  /*2780*/  USHF.R.U32.HI UR13, URZ, UR13, UR8 ;  /* 0x0000000dff0d7299 */ /* 0x000fe40008011608 */
[----:B----4-:R-:W-:Y:S02]  /*2790*/  USHF.R.U32.HI UR4, URZ, UR11, UR4 ;  /* 0x0000000bff047299 */ /* 0x010fe40008011604 */
[----:B------:R-:W-:Y:S02]  /*27a0*/  USEL UR5, UR37, UR13, !UP2 ;  /* 0x0000000d25057287 */ /* 0x000fe4000d000000 */
[----:B------:R-:W-:-:S04]  /*27b0*/  USEL UR4, UR29, UR4, !UP0 ;  /* 0x000000041d047287 */ /* 0x000fc8000c000000 */
[----:B------:R-:W-:Y:S02]  /*27c0*/  UIADD3 UR8, UPT, UPT, UR5, -UR4, URZ ;  /* 0x8000000405087290 */ /* 0x000fe4000fffe0ff */
[----:B------:R-:W-:Y:S02]  /*27d0*/  UIADD3 UR4, UPT, UPT, -UR5, UR4, URZ ;  /* 0x0000000405047290 */ /* 0x000fe4000fffe1ff */
[----:B------:R-:W-:Y:S02]  /*27e0*/  UIMAD UR29, UR8, UR14, UR29 ;  /* 0x0000000e081d72a4 */ /* 0x000fe4000f8e021d */
[----:B------:R-:W-:-:S12]  /*27f0*/  UIMAD UR37, UR4, UR10, UR37 ;  /* 0x0000000a042572a4 */ /* 0x000fd8000f8e0225 */
.L_x_41:
[----:B------:R-:W-:Y:S01]  /*2800*/  VIADD R11, R11, 0x1 ;  /* 0x000000010b0b7836 */ /* 0x000fe20000000000 */
[----:B------:R-:W-:Y:S02]  /*2810*/  R2UR UR5, R161 ;  /* 0x00000000a10572ca */ /* 0x000fe400000e0000 */
[----:B------:R-:W-:Y:S02]  /*2820*/  R2UR UR4, R160 ;  /* 0x00000000a00472ca */ /* 0x000fe400000e0000 */
[C---:B------:R-:W-:Y:S02]  /*2830*/  ISETP.NE.AND P0, PT, R11.reuse, 0x2, PT ;  /* 0x000000020b00780c */ /* 0x040fe40003f05270 */
[----:B------:R-:W-:Y:S02]  /*2840*/  PLOP3.LUT P1, PT, PT, PT, PT, 0x80, 0x8 ;  /* 0x000000000008781c */ /* 0x000fe40003f2f070 */
[----:B------:R-:W-:Y:S02]  /*2850*/  SEL R3, RZ, 0x1, P0 ;  /* 0x00000001ff037807 */ /* 0x000fe40000000000 */
[----:B------:R-:W-:-:S02]  /*2860*/  SEL R11, R11, RZ, P0 ;  /* 0x000000ff0b0b7207 */ /* 0x000fc40000000000 */
[----:B------:R-:W-:Y:S01]  /*2870*/  LOP3.LUT R10, R10, R3, RZ, 0x3c, !PT ;  /* 0x000000030a0a7212 */ /* 0x000fe200078e3cff */
[----:B------:R-:W-:Y:S02]  /*2880*/  UIADD3 UR30, UPT, UPT, UR37, UR5, URZ ;  /* 0x00000005251e7290 */ /* 0x000fe4000fffe0ff */
[----:B------:R-:W-:Y:S01]  /*2890*/  UIADD3 UR31, UPT, UPT, UR29, UR4, URZ ;  /* 0x000000041d1f7290 */ /* 0x000fe2000fffe0ff */
[----:B------:R-:W-:Y:S11]  /*28a0*/  BRA.U UP1, `(.L_x_42) ;  /* 0xfffffff101287547 */ /* 0x000ff6000b83ffff */
[----:B------:R-:W-:Y:S01]  /*28b0*/  UIADD3 UR8, UPT, UPT, UR6, 0x28, URZ ;  /* 0x0000002806087890 */ /* 0x000fe2000fffe0ff */
[----:B------:R-:W-:-:S03]  /*28c0*/  SHF.L.U32 R3, R12, 0x1f, RZ ;  /* 0x0000001f0c037819 */ /* 0x000fc600000006ff */
[----:B------:R-:W-:-:S09]  /*28d0*/  ULEA UR4, UR7, UR8, 0x3 ;  /* 0x0000000807047291 */ /* 0x000fd2000f8e18ff */
[----:B------:R-:W2:Y:S02]  /*28e0*/  SYNCS.PHASECHK.TRANS64.TRYWAIT P0, [UR4], R3 ;  /* 0x00000003ff0075a7 */ /* 0x000ea40008001104 */
[----:B--2---:R-:W-:Y:S05]  /*28f0*/  @!P0 BRA `(.L_x_43) ;  /* 0x0000009400a08947 */ /* 0x004fea0003800000 */
.L_x_150:
[----:B------:R-:W-:-:S04]  /*2900*/  UIADD3 UR4, UPT, UPT, UR7, 0x1, URZ ;  /* 0x0000000107047890 */ /* 0x000fc8000fffe0ff */
[----:B------:R-:W-:-:S04]  /*2910*/  UISETP.NE.AND UP0, UPT, UR4, 0x5, UPT ;  /* 0x000000050400788c */ /* 0x000fc8000bf05270 */
[----:B------:R-:W-:Y:S02]  /*2920*/  USEL UR6, URZ, 0x1, UP0 ;  /* 0x00000001ff067887 */ /* 0x000fe40008000000 */
[----:B------:R-:W-:-:S04]  /*2930*/  USEL UR4, UR4, URZ, UP0 ;  /* 0x000000ff04047287 */ /* 0x000fc80008000000 */
[----:B------:R-:W-:Y:S01]  /*2940*/  ULEA UR5, UR4, UR8, 0x3 ;  /* 0x0000000804057291 */ /* 0x000fe2000f8e18ff */
[----:B------:R-:W-:-:S04]  /*2950*/  LOP3.LUT R2, R12, UR6, RZ, 0x3c, !PT ;  /* 0x000000060c027c12 */ /* 0x000fc8000f8e3cff */
[----:B-1----:R-:W-:-:S04]  /*2960*/  SHF.L.U32 R3, R2, 0x1f, RZ ;  /* 0x0000001f02037819 */ /* 0x002fc800000006ff */
[----:B------:R-:W1:Y:S02]  /*2970*/  SYNCS.PHASECHK.TRANS64.TRYWAIT P0, [UR5], R3 ;  /* 0x00000003ff0075a7 */ /* 0x000e640008001105 */
[----:B-1----:R-:W-:Y:S05]  /*2980*/  @!P0 BRA `(.L_x_44) ;  /* 0x0000009400948947 */ /* 0x002fea0003800000 */
.L_x_152:
        /* <DEDUP_REMOVED lines=9> */
.L_x_154:
        /* <DEDUP_REMOVED lines=9> */
.L_x_156:
[----:B------:R-:W-:-:S04]  /*2ab0*/  UIADD3 UR4, UPT, UPT, UR4, 0x1, URZ ;  /* 0x0000000104047890 */ /* 0x000fc8000fffe0ff */
[----:B------:R-:W-:-:S04]  /*2ac0*/  UISETP.NE.AND UP0, UPT, UR4, 0x5, UPT ;  /* 0x000000050400788c */ /* 0x000fc8000bf05270 */
[----:B------:R-:W-:Y:S02]  /*2ad0*/  USEL UR5, URZ, 0x1, UP0 ;  /* 0x00000001ff057887 */ /* 0x000fe40008000000 */
[----:B------:R-:W-:-:S04]  /*2ae0*/  USEL UR4, UR4, URZ, UP0 ;  /* 0x000000ff04047287 */ /* 0x000fc80008000000 */
[----:B------:R-:W-:Y:S01]  /*2af0*/  ULEA UR4, UR4, UR8, 0x3 ;  /* 0x0000000804047291 */ /* 0x000fe2000f8e18ff */
[----:B-1----:R-:W-:-:S04]  /*2b00*/  LOP3.LUT R3, R2, UR5, RZ, 0x3c, !PT ;  /* 0x0000000502037c12 */ /* 0x002fc8000f8e3cff */
[----:B------:R-:W-:Y:S01]  /*2b10*/  SHF.L.U32 R3, R3, 0x1f, RZ ;  /* 0x0000001f03037819 */ /* 0x000fe200000006ff */
[----:B------:R-:W-:-:S07]  /*2b20*/  IMAD.U32 R0, RZ, RZ, UR4 ;  /* 0x00000004ff007e24 */ /* 0x000fce000f8e00ff */
.L_x_47:
[----:B-1----:R1:W2:Y:S02]  /*2b30*/  SYNCS.PHASECHK.TRANS64.TRYWAIT P0, [R0+URZ], R3 ;  /* 0x00000003000075a7 */ /* 0x0022a400080011ff */
[----:B--2---:R-:W-:Y:S05]  /*2b40*/  @!P0 NANOSLEEP.SYNCS 0x989680 ;  /* 0x009896800000895d */ /* 0x004fea0003900000 */
[----:B------:R-:W2:Y:S02]  /*2b50*/  @!P0 SYNCS.PHASECHK.TRANS64 P0, [R0+URZ], R3 ;  /* 0x00000003000085a7 */ /* 0x000ea400080010ff */
[----:B--2---:R-:W-:Y:S05]  /*2b60*/  @P0 EXIT ;  /* 0x000000000000094d */ /* 0x004fea0003800000 */
[----:B------:R-:W-:Y:S05]  /*2b70*/  BRA `(.L_x_47) ;  /* 0xfffffffc00ec7947 */ /* 0x000fea000383ffff */
.L_x_22:
[----:B------:R-:W-:-:S04]  /*2b80*/  UISETP.NE.AND UP0, UPT, UR45, URZ, UPT ;  /* 0x000000ff2d00728c */ /* 0x000fc8000bf05270 */
[----:B------:R-:W-:-:S09]  /*2b90*/  UISETP.NE.OR UP0, UPT, UR18, 0x1, UP0 ;  /* 0x000000011200788c */ /* 0x000fd20008705670 */
[----:B------:R-:W-:Y:S05]  /*2ba0*/  BRA.U UP0, `(.L_x_48) ;  /* 0x0000000500487547 */ /* 0x000fea000b800000 */
[----:B------:R-:W-:Y:S01]  /*2bb0*/  ISETP.GE.U32.AND P2, PT, R3, 0x4, PT ;  /* 0x000000040300780c */ /* 0x000fe20003f46070 */
[----:B------:R-:W-:Y:S01]  /*2bc0*/  IMAD.MOV.U32 R12, RZ, RZ, 0x1 ;  /* 0x00000001ff0c7424 */ /* 0x000fe200078e00ff */
[----:B------:R-:W-:Y:S02]  /*2bd0*/  CS2R R10, SRZ ;  /* 0x00000000000a7805 */ /* 0x000fe4000001ff00 */
[----:B------:R-:W-:Y:S01]  /*2be0*/  CS2R R8, SRZ ;  /* 0x0000000000087805 */ /* 0x000fe2000001ff00 */
[----:B------:R-:W-:Y:S01]  /*2bf0*/  UMOV UR6, 0x400 ;  /* 0x0000040000067882 */ /* 0x000fe20000000000 */
[----:B------:R-:W-:Y:S01]  /*2c00*/  UMOV UR5, URZ ;  /* 0x000000ff00057c82 */ /* 0x000fe20008000000 */
[----:B------:R-:W-:-:S12]  /*2c10*/  ULEA UR6, UR45, UR6, 0x18 ;  /* 0x000000062d067291 */ /* 0x000fd8000f8ec0ff */
.L_x_52:
[----:B------:R-:W-:Y:S02]  /*2c20*/  LEA R0, R8, UR6, 0x3 ;  /* 0x0000000608007c11 */ /* 0x000fe4000f8e18ff */
[----:B------:R-:W-:-:S03]  /*2c30*/  SHF.L.U32 R5, R9, 0x1f, RZ ;  /* 0x0000001f09057819 */ /* 0x000fc600000006ff */
[----:B------:R-:W-:Y:S01]  /*2c40*/  VIADD R4, R0, 0xf0 ;  /* 0x000000f000047836 */ /* 0x000fe20000000000 */
[----:B------:R-:W2:Y:S02]  /*2c50*/  SYNCS.PHASECHK.TRANS64.TRYWAIT P0, [R0+URZ+0xe0], R5 ;  /* 0x0000e005000075a7 */ /* 0x000ea400080011ff */
[----:B--2---:R-:W-:Y:S05]  /*2c60*/  @!P0 BRA `(.L_x_49) ;  /* 0x0000009400248947 */ /* 0x004fea0003800000 */
.L_x_157:
[----:B------:R-:W-:Y:S01]  /*2c70*/  ULEA UR4, UR5, UR6, 0x3 ;  /* 0x0000000605047291 */ /* 0x000fe2000f8e18ff */
[----:B------:R-:W-:Y:S01]  /*2c80*/  PRMT R4, RZ, 0x654, R4 ;  /* 0x00000654ff047816 */ /* 0x000fe20000000004 */
[----:B--2---:R-:W-:Y:S01]  /*2c90*/  @!P2 IMAD.MOV.U32 R5, RZ, RZ, 0x10 ;  /* 0x00000010ff05a424 */ /* 0x004fe200078e00ff */
[----:B------:R-:W-:Y:S01]  /*2ca0*/  SHF.L.U32 R7, R12, 0x1f, RZ ;  /* 0x0000001f0c077819 */ /* 0x000fe200000006ff */
[----:B------:R-:W-:Y:S01]  /*2cb0*/  UIADD3 UR7, UPT, UPT, UR4, 0xa0, URZ ;  /* 0x000000a004077890 */ /* 0x000fe2000fffe0ff */
[----:B------:R2:W-:Y:S05]  /*2cc0*/  SYNCS.ARRIVE.TRANS64.RED.A1T0 RZ, [R4+URZ], RZ ;  /* 0x000000ff04ff79a7 */ /* 0x0005ea00081004ff */
[----:B------:R-:W-:Y:S01]  /*2cd0*/  IMAD.U32 R0, RZ, RZ, UR7 ;  /* 0x00000007ff007e24 */ /* 0x000fe2000f8e00ff */
[----:B------:R-:W3:Y:S04]  /*2ce0*/  SYNCS.PHASECHK.TRANS64.TRYWAIT P0, [UR4+0xb0], R7 ;  /* 0x0000b007ff0075a7 */ /* 0x000ee80008001104 */
[----:B------:R-:W-:Y:S01]  /*2cf0*/  PRMT R13, R3, 0x654, R0 ;  /* 0x00000654030d7816 */ /* 0x000fe20000000000 */
[----:B--23--:R-:W-:Y:S06]  /*2d00*/  @!P0 BRA `(.L_x_50) ;  /* 0x0000009400108947 */ /* 0x00cfec0003800000 */
.L_x_159:
[----:B------:R-:W-:Y:S01]  /*2d10*/  ULEA UR8, UR5, UR6, 0x4 ;  /* 0x0000000605087291 */ /* 0x000fe2000f8e20ff */
[----:B------:R-:W-:Y:S01]  /*2d20*/  SEL R2, R13, R2, !P2 ;  /* 0x000000020d027207 */ /* 0x000fe20005000000 */
[----:B------:R-:W-:Y:S01]  /*2d30*/  UIADD3 UR9, UPT, UPT, UR4, 0xa0, URZ ;  /* 0x000000a004097890 */ /* 0x000fe2000fffe0ff */
[----:B--2---:R-:W-:Y:S01]  /*2d40*/  LEA R0, R11, UR6, 0x3 ;  /* 0x000000060b007c11 */ /* 0x004fe2000f8e18ff */
[----:B------:R-:W-:Y:S01]  /*2d50*/  UIADD3 UR8, UPT, UPT, UR8, 0x110, URZ ;  /* 0x0000011008087890 */ /* 0x000fe2000fffe0ff */
[----:B------:R2:W-:Y:S01]  /*2d60*/  @!P2 SYNCS.ARRIVE.TRANS64.RED RZ, [R2+URZ], R5 ;  /* 0x0000000502ffa9a7 */ /* 0x0005e200080004ff */
[----:B------:R-:W-:Y:S01]  /*2d70*/  UIADD3 UR4, UPT, UPT, UR5, 0x1, URZ ;  /* 0x0000000105047890 */ /* 0x000fe2000fffe0ff */
[----:B------:R-:W-:-:S03]  /*2d80*/  VIADD R8, R8, 0x1 ;  /* 0x0000000108087836 */ /* 0x000fc60000000000 */
[----:B------:R-:W-:Y:S02]  /*2d90*/  UISETP.NE.AND UP0, UPT, UR4, 0x2, UPT ;  /* 0x000000020400788c */ /* 0x000fe4000bf05270 */
[----:B------:R-:W-:Y:S01]  /*2da0*/  ISETP.NE.AND P0, PT, R8, 0x2, PT ;  /* 0x000000020800780c */ /* 0x000fe20003f05270 */
[----:B------:R-:W-:Y:S06]  /*2db0*/  UGETNEXTWORKID.BROADCAST [UR8], [UR9] ;  /* 0x00000000080073ca */ /* 0x000fec0008000100 */
[----:B------:R-:W-:Y:S02]  /*2dc0*/  USEL UR7, URZ, 0x1, UP0 ;  /* 0x00000001ff077887 */ /* 0x000fe40008000000 */
[----:B------:R-:W-:-:S04]  /*2dd0*/  USEL UR5, UR4, URZ, UP0 ;  /* 0x000000ff04057287 */ /* 0x000fc80008000000 */
[----:B------:R-:W-:Y:S02]  /*2de0*/  LOP3.LUT R12, R12, UR7, RZ, 0x3c, !PT ;  /* 0x000000070c0c7c12 */ /* 0x000fe4000f8e3cff */
[----:B--2---:R-:W-:-:S04]  /*2df0*/  SHF.L.U32 R5, R10, 0x1f, RZ ;  /* 0x0000001f0a057819 */ /* 0x004fc800000006ff */
[----:B------:R-:W2:Y:S02]  /*2e00*/  SYNCS.PHASECHK.TRANS64.TRYWAIT P1, [R0+URZ+0xa0], R5 ;  /* 0x0000a005000075a7 */ /* 0x000ea400080211ff */
[----:B--2---:R-:W-:Y:S05]  /*2e10*/  @!P1 BRA `(.L_x_51) ;  /* 0x0000009000e49947 */ /* 0x004fea0003800000 */
.L_x_160:
[C---:B------:R-:W-:Y:S01]  /*2e20*/  LEA R4, R11.reuse, UR6, 0x4 ;  /* 0x000000060b047c11 */ /* 0x040fe2000f8e20ff */
[----:B--2---:R-:W-:Y:S01]  /*2e30*/  VIADD R0, R0, 0xb0 ;  /* 0x000000b000007836 */ /* 0x004fe20000000000 */
[----:B------:R-:W-:Y:S01]  /*2e40*/  SEL R8, R8, RZ, P0 ;  /* 0x000000ff08087207 */ /* 0x000fe20000000000 */
[----:B------:R-:W-:-:S03]  /*2e50*/  VIADD R11, R11, 0x1 ;  /* 0x000000010b0b7836 */ /* 0x000fc60000000000 */
[----:B------:R-:W2:Y:S01]  /*2e60*/  LDS.128 R4, [R4+0x110] ;  /* 0x0001100004047984 */ /* 0x000ea20000000c00 */
[----:B------:R-:W-:Y:S02]  /*2e70*/  PRMT R0, RZ, 0x654, R0 ;  /* 0x00000654ff007816 */ /* 0x000fe40000000000 */
[C---:B------:R-:W-:Y:S01]  /*2e80*/  ISETP.NE.AND P1, PT, R11.reuse, 0x2, PT ;  /* 0x000000020b00780c */ /* 0x040fe20003f25270 */
[----:B------:R-:W-:Y:S01]  /*2e90*/  @!PT LDS RZ, [RZ] ;  /* 0x00000000fffff984 */ /* 0x000fe20000000800 */
[----:B------:R-:W-:Y:S01]  /*2ea0*/  @!PT LDS RZ, [RZ] ;  /* 0x00000000fffff984 */ /* 0x000fe20000000800 */
[----:B------:R-:W-:Y:S01]  /*2eb0*/  @!PT LDS RZ, [RZ] ;  /* 0x00000000fffff984 */ /* 0x000fe20000000800 */
[----:B------:R-:W-:Y:S01]  /*2ec0*/  @!PT LDS RZ, [RZ] ;  /* 0x00000000fffff984 */ /* 0x000fe20000000800 */
[----:B------:R3:W-:Y:S06]  /*2ed0*/  MEMBAR.ALL.CTA ;  /* 0x0000000000007992 */ /* 0x0007ec0000008000 */
[----:B---3--:R-:W3:Y:S01]  /*2ee0*/  FENCE.VIEW.ASYNC.S ;  /* 0x00000000000073c6 */ /* 0x008ee20000000000 */
[----:B------:R-:W-:Y:S01]  /*2ef0*/  SEL R11, R11, RZ, P1 ;  /* 0x000000ff0b0b7207 */ /* 0x000fe20000800000 */
[----:B---3--:R3:W-:Y:S01]  /*2f00*/  SYNCS.ARRIVE.TRANS64.RED.A1T0 RZ, [R0+URZ], RZ ;  /* 0x000000ff00ff79a7 */ /* 0x0087e200081004ff */
[----:B--2---:R-:W-:-:S02]  /*2f10*/  LOP3.LUT P3, RZ, R6, 0x1, RZ, 0xc0, !PT ;  /* 0x0000000106ff7812 */ /* 0x004fc4000786c0ff */
[----:B------:R-:W-:-:S04]  /*2f20*/  SEL R5, RZ, 0x1, P1 ;  /* 0x00000001ff057807 */ /* 0x000fc80000800000 */
[----:B------:R-:W-:Y:S02]  /*2f30*/  LOP3.LUT R10, R10, R5, RZ, 0x3c, !PT ;  /* 0x000000050a0a7212 */ /* 0x000fe400078e3cff */
[----:B---3--:R-:W-:-:S04]  /*2f40*/  SEL R0, RZ, 0x1, P0 ;  /* 0x00000001ff007807 */ /* 0x008fc80000000000 */
[----:B------:R-:W-:Y:S01]  /*2f50*/  LOP3.LUT R9, R9, R0, RZ, 0x3c, !PT ;  /* 0x0000000009097212 */ /* 0x000fe200078e3cff */
[----:B------:R-:W-:Y:S06]  /*2f60*/  @P3 BRA `(.L_x_52) ;  /* 0xfffffffc002c3947 */ /* 0x000fec000383ffff */
[----:B------:R-:W-:Y:S01]  /*2f70*/  ULEA UR4, UR5, UR6, 0x3 ;  /* 0x0000000605047291 */ /* 0x000fe2000f8e18ff */
[----:B------:R-:W-:-:S08]  /*2f80*/  SHF.L.U32 R3, R12, 0x1f, RZ ;  /* 0x0000001f0c037819 */ /* 0x000fd000000006ff */
[----:B------:R-:W2:Y:S02]  /*2f90*/  SYNCS.PHASECHK.TRANS64 P0, [UR4+0xb0], R3 ;  /* 0x0000b003ff0075a7 */ /* 0x000ea40008001004 */
[----:B--2---:R-:W-:Y:S05]  /*2fa0*/  @P0 BRA `(.L_x_53) ;  /* 0x0000000000080947 */ /* 0x004fea0003800000 */
[----:B------:R-:W2:Y:S02]  /*2fb0*/  SYNCS.PHASECHK.TRANS64.TRYWAIT P0, [UR4+0xb0], R3 ;  /* 0x0000b003ff0075a7 */ /* 0x000ea40008001104 */
[----:B--2---:R-:W-:Y:S05]  /*2fc0*/  @!P0 BRA `(.L_x_54) ;  /* 0x00000090008c8947 */ /* 0x004fea0003800000 */
.L_x_53:
[----:B------:R-:W-:-:S04]  /*2fd0*/  UIADD3 UR7, UPT, UPT, UR5, 0x1, URZ ;  /* 0x0000000105077890 */ /* 0x000fc8000fffe0ff */
[----:B------:R-:W-:-:S04]  /*2fe0*/  UISETP.NE.AND UP0, UPT, UR7, 0x2, UPT ;  /* 0x000000020700788c */ /* 0x000fc8000bf05270 */
[----:B------:R-:W-:Y:S02]  /*2ff0*/  USEL UR8, URZ, 0x1, UP0 ;  /* 0x00000001ff087887 */ /* 0x000fe40008000000 */
[----:B------:R-:W-:-:S04]  /*3000*/  USEL UR7, UR7, URZ, UP0 ;  /* 0x000000ff07077287 */ /* 0x000fc80008000000 */
[----:B------:R-:W-:Y:S01]  /*3010*/  ULEA UR7, UR7, UR6, 0x3 ;  /* 0x0000000607077291 */ /* 0x000fe2000f8e18ff */
[----:B--2---:R-:W-:-:S04]  /*3020*/  LOP3.LUT R3, R12, UR8, RZ, 0x3c, !PT ;  /* 0x000000080c037c12 */ /* 0x004fc8000f8e3cff */
[----:B------:R-:W-:-:S04]  /*3030*/  SHF.L.U32 R0, R3, 0x1f, RZ ;  /* 0x0000001f03007819 */ /* 0x000fc800000006ff */
[----:B------:R-:W2:Y:S02]  /*3040*/  SYNCS.PHASECHK.TRANS64 P0, [UR7+0xb0], R0 ;  /* 0x0000b000ff0075a7 */ /* 0x000ea40008001007 */
[----:B-12---:R-:W-:Y:S05]  /*3050*/  @P0 EXIT ;  /* 0x000000000000094d */ /* 0x006fea0003800000 */
[----:B------:R-:W-:Y:S02]  /*3060*/  SHF.L.U32 R3, R3, 0x1f, RZ ;  /* 0x0000001f03037819 */ /* 0x000fe400000006ff */
[----:B------:R-:W-:-:S07]  /*3070*/  MOV R0, UR7 ;  /* 0x0000000700007c02 */ /* 0x000fce0008000f00 */
.L_x_55:
[----:B-1----:R1:W2:Y:S02]  /*3080*/  SYNCS.PHASECHK.TRANS64.TRYWAIT P0, [R0+URZ+0xb0], R3 ;  /* 0x0000b003000075a7 */ /* 0x0022a400080011ff */
[----:B--2---:R-:W-:Y:S05]  /*3090*/  @!P0 NANOSLEEP.SYNCS 0x989680 ;  /* 0x009896800000895d */ /* 0x004fea0003900000 */
[----:B------:R-:W2:Y:S02]  /*30a0*/  @!P0 SYNCS.PHASECHK.TRANS64 P0, [R0+URZ+0xb0], R3 ;  /* 0x0000b003000085a7 */ /* 0x000ea400080010ff */
[----:B--2---:R-:W-:Y:S05]  /*30b0*/  @P0 EXIT ;  /* 0x000000000000094d */ /* 0x004fea0003800000 */
[----:B------:R-:W-:Y:S05]  /*30c0*/  BRA `(.L_x_55) ;  /* 0xfffffffc00ec7947 */ /* 0x000fea000383ffff */
.L_x_48:
[----:B------:R-:W-:Y:S05]  /*30d0*/  BRA.U UP5, `(.L_x_56) ;  /* 0x0000001105907547 */ /* 0x000fea000b800000 */
[----:B------:R-:W-:Y:S01]  /*30e0*/  UMOV UR4, 0x40 ;  /* 0x0000004000047882 */ /* 0x000fe20000000000 */
[----:B------:R-:W-:Y:S01]  /*30f0*/  NOP ;  /* 0x0000000000007918 */ /* 0x000fe20000000000 */
[----:B------:R-:W-:Y:S01]  /*3100*/  ULEA UR5, UR45, UR4, 0x18 ;  /* 0x000000042d057291 */ /* 0x000fe2000f8ec0ff */
[----:B------:R-:W-:Y:S02]  /*3110*/  UMOV UR6, 0x400 ;  /* 0x0000040000067882 */ /* 0x000fe40000000000 */
[----:B------:R-:W-:-:S06]  /*3120*/  ULEA UR6, UR45, UR6, 0x18 ;  /* 0x000000062d067291 */ /* 0x000fcc000f8ec0ff */
[----:B------:R-:W2:Y:S02]  /*3130*/  LDS.U8 R3, [UR5+0x1c] ;  /* 0x00001c05ff037984 */ /* 0x000ea40008000000 */
[----:B--2---:R-:W-:-:S13]  /*3140*/  ISETP.NE.AND P0, PT, R3, RZ, PT ;  /* 0x000000ff0300720c */ /* 0x004fda0003f05270 */
[----:B------:R-:W-:Y:S05]  /*3150*/  @P0 BRA `(.L_x_57) ;  /* 0x0000000400080947 */ /* 0x000fea0003800000 */
[----:B------:R-:W-:Y:S02]  /*3160*/  UISETP.NE.U32.AND UP1, UPT, UR48, 0x1, UPT ;  /* 0x000000013000788c */ /* 0x000fe4000bf25070 */
[----:B------:R-:W-:-:S07]  /*3170*/  UIADD3 UR7, UPT, UPT, UR5, 0x8, URZ ;  /* 0x0000000805077890 */ /* 0x000fce000fffe0ff */
[----:B------:R-:W-:Y:S05]  /*3180*/  BRA.U !UP1, `(.L_x_58) ;  /* 0x00000001099c7547 */ /* 0x000fea000b800000 */
[----:B------:R-:W-:Y:S01]  /*3190*/  ELECT P0, URZ, PT ;  /* 0x0000000000ff782f */ /* 0x000fe20003800000 */
[----:B------:R-:W-:-:S12]  /*31a0*/  BSSY B0, `(.L_x_58) ;  /* 0x0000025000007945 */ /* 0x000fd80003800000 */
[----:B------:R-:W-:Y:S05]  /*31b0*/  @!P0 BRA `(.L_x_59) ;  /* 0x00000000008c8947 */ /* 0x000fea0003800000 */
[----:B------:R-:W-:-:S05]  /*31c0*/  UMOV UR4, 0x10 ;  /* 0x0000001000047882 */ /* 0x000fca0000000000 */
[----:B------:R-:W-:Y:S04]  /*31d0*/  DEPBAR.LE SB2, 0x36 ;  /* 0x0000ad800000791a */ /* 0x000fe80000000000 */
[----:B------:R-:W2:Y:S02]  /*31e0*/  UTCATOMSWS.2CTA.FIND_AND_SET.ALIGN UP0, UR4, UR4 ;  /* 0x00000004000475e3 */ /* 0x000ea40008200800 */
[----:B--2---:R-:W-:Y:S01]  /*31f0*/  MOV R10, UR4 ;  /* 0x00000004000a7c02 */ /* 0x004fe20008000f00 */
[----:B------:R-:W-:Y:S06]  /*3200*/  BRA.U UP0, `(.L_x_60) ;  /* 0x0000000100187547 */ /* 0x000fec000b800000 */
.L_x_61:
[----:B------:R-:W-:Y:S05]  /*3210*/  NANOSLEEP 0x64 ;  /* 0x000000640000795d */ /* 0x000fea0003800000 */
[----:B------:R-:W-:-:S05]  /*3220*/  UMOV UR4, 0x10 ;  /* 0x0000001000047882 */ /* 0x000fca0000000000 */
[----:B------:R-:W-:Y:S04]  /*3230*/  DEPBAR.LE SB2, 0x36 ;  /* 0x0000ad800000791a */ /* 0x000fe80000000000 */
[----:B------:R-:W2:Y:S02]  /*3240*/  UTCATOMSWS.2CTA.FIND_AND_SET.ALIGN UP0, UR4, UR4 ;  /* 0x00000004000475e3 */ /* 0x000ea40008200800 */
[----:B--2---:R-:W-:Y:S01]  /*3250*/  MOV R10, UR4 ;  /* 0x00000004000a7c02 */ /* 0x004fe20008000f00 */
[----:B------:R-:W-:Y:S05]  /*3260*/  BRA.U !UP0, `(.L_x_61) ;  /* 0xfffffffd08e87547 */ /* 0x000fea000b83ffff */
.L_x_60:
[----:B------:R-:W2:Y:S01]  /*3270*/  LDS R6, [UR5+0x10] ;  /* 0x00001005ff067984 */ /* 0x000ea20008000800 */
[----:B------:R-:W-:Y:S01]  /*3280*/  IMAD.U32 R3, RZ, RZ, UR6 ;  /* 0x00000006ff037e24 */ /* 0x000fe2000f8e00ff */
[----:B------:R-:W-:-:S03]  /*3290*/  MOV R4, UR49 ;  /* 0x0000003100047c02 */ /* 0x000fc60008000f00 */
[----:B------:R-:W-:Y:S01]  /*32a0*/  VIADD R3, R3, 0x130 ;  /* 0x0000013003037836 */ /* 0x000fe20000000000 */
[----:B--2---:R-:W-:-:S04]  /*32b0*/  SHF.L.U32 R6, R6, 0x1f, RZ ;  /* 0x0000001f06067819 */ /* 0x004fc800000006ff */
[----:B------:R-:W2:Y:S02]  /*32c0*/  SYNCS.PHASECHK.TRANS64.TRYWAIT P0, [UR5+0x8], R6 ;  /* 0x00000806ff0075a7 */ /* 0x000ea40008001105 */
[----:B--2---:R-:W-:Y:S05]  /*32d0*/  @P0 BRA `(.L_x_62) ;  /* 0x0000000000080947 */ /* 0x004fea0003800000 */
[----:B------:R-:W2:Y:S02]  /*32e0*/  SYNCS.PHASECHK.TRANS64.TRYWAIT P0, [UR5+0x8], R6 ;  /* 0x00000806ff0075a7 */ /* 0x000ea40008001105 */
[----:B--2---:R-:W-:Y:S05]  /*32f0*/  @!P0 BRA `(.L_x_63) ;  /* 0x0000008c00d88947 */ /* 0x004fea0003800000 */
.L_x_62:
[----:B------:R-:W-:Y:S01]  /*3300*/  PRMT R4, R4, 0x654, R3 ;  /* 0x0000065404047816 */ /* 0x000fe20000000003 */
[----:B------:R-:W-:Y:S01]  /*3310*/  HFMA2 R3, -RZ, RZ, 0, 5.9604644775390625e-08 ;  /* 0x00000001ff037431 */ /* 0x000fe200000001ff */
[----:B------:R-:W-:Y:S01]  /*3320*/  UPRMT UR4, UR49, 0x654, UR7 ;  /* 0x0000065431047896 */ /* 0x000fe20008000007 */
[----:B------:R-:W-:Y:S02]  /*3330*/  IMAD.MOV.U32 R7, RZ, RZ, 0xffff ;  /* 0x0000ffffff077424 */ /* 0x000fe400078e00ff */
[----:B--2---:R-:W-:Y:S02]  /*3340*/  IMAD.MOV.U32 R6, RZ, RZ, 0x4 ;  /* 0x00000004ff067424 */ /* 0x004fe400078e00ff */
[----:B------:R-:W-:Y:S01]  /*3350*/  IMAD.SHL.U32 R9, R10, 0x20, RZ ;  /* 0x000000200a097824 */ /* 0x000fe200078e00ff */
[----:B------:R-:W-:Y:S02]  /*3360*/  MOV R5, UR4 ;  /* 0x0000000400057c02 */ /* 0x000fe40008000f00 */
[-C--:B------:R-:W-:Y:S01]  /*3370*/  SHF.L.U32 R8, R7, R10.reuse, RZ ;  /* 0x0000000a07087219 */ /* 0x080fe200000006ff */
[----:B------:R2:W-:Y:S01]  /*3380*/  SYNCS.ARRIVE.TRANS64.RED RZ, [UR4], R6 ;  /* 0x00000006ffff79a7 */ /* 0x0005e20008000404 */
[----:B------:R-:W-:Y:S01]  /*3390*/  SHF.L.U32 R7, R3, R10, RZ ;  /* 0x0000000a03077219 */ /* 0x000fe200000006ff */
[----:B------:R2:W-:Y:S04]  /*33a0*/  STS [UR6+0x130], R9 ;  /* 0x00013009ff007988 */ /* 0x0005e80008000806 */
[----:B------:R2:W-:Y:S04]  /*33b0*/  STAS [R4.64], R10 ;  /* 0x0000000a04007dbd */ /* 0x0005e8000c0008ff */
[----:B------:R2:W-:Y:S04]  /*33c0*/  ATOMS.OR RZ, [UR5+0x14], R8 ;  /* 0x00001408ffff798c */ /* 0x0005e8000b000005 */
[----:B------:R2:W-:Y:S04]  /*33d0*/  ATOMS.OR RZ, [UR5+0x18], R7 ;  /* 0x00001807ffff798c */ /* 0x0005e8000b000005 */
[----:B------:R2:W-:Y:S02]  /*33e0*/  ATOMS.XOR RZ, [UR5+0x10], R3 ;  /* 0x00001003ffff798c */ /* 0x0005e4000b800005 */
.L_x_59:
[----:B-1----:R-:W-:Y:S05]  /*33f0*/  BSYNC B0 ;  /* 0x0000000000007941 */ /* 0x002fea0003800000 */
.L_x_58:
[----:B------:R-:W-:Y:S05]  /*3400*/  BRA.U UP1, `(.L_x_64) ;  /* 0x00000001016c7547 */ /* 0x000fea000b800000 */
[----:B------:R-:W-:-:S03]  /*3410*/  UMOV UR4, 0xffffffff ;  /* 0xffffffff00047882 */ /* 0x000fc60000000000 */
[----:B------:R-:W-:Y:S05]  /*3420*/  BRA.DIV UR4, `(.L_x_65) ;  /* 0x0000008e04a47947 */ /* 0x000fea000b800000 */
[----:B------:R-:W-:-:S13]  /*3430*/  ELECT P0, URZ, PT ;  /* 0x0000000000ff782f */ /* 0x000fda0003800000 */
.L_x_164:
[----:B------:R-:W-:Y:S05]  /*3440*/  @!P0 BRA `(.L_x_64) ;  /* 0x00000000005c8947 */ /* 0x000fea0003800000 */
[----:B--2---:R-:W2:Y:S02]  /*3450*/  LDS R4, [UR5+0x10] ;  /* 0x00001005ff047984 */ /* 0x004ea40008000800 */
[----:B--2---:R-:W-:-:S04]  /*3460*/  SHF.L.U32 R4, R4, 0x1f, RZ ;  /* 0x0000001f04047819 */ /* 0x004fc800000006ff */
[----:B------:R-:W2:Y:S02]  /*3470*/  SYNCS.PHASECHK.TRANS64.TRYWAIT P0, [UR5+0x8], R4 ;  /* 0x00000804ff0075a7 */ /* 0x000ea40008001105 */
[----:B--2---:R-:W-:Y:S05]  /*3480*/  @P0 BRA `(.L_x_66) ;  /* 0x0000000000080947 */ /* 0x004fea0003800000 */
[----:B------:R-:W2:Y:S02]  /*3490*/  SYNCS.PHASECHK.TRANS64.TRYWAIT P0, [UR5+0x8], R4 ;  /* 0x00000804ff0075a7 */ /* 0x000ea40008001105 */
[----:B--2---:R-:W-:Y:S05]  /*34a0*/  @!P0 BRA `(.L_x_67) ;  /* 0x0000008c00a88947 */ /* 0x004fea0003800000 */
.L_x_66:
[----:B------:R-:W3:Y:S01]  /*34b0*/  LDS R6, [UR6+0x130] ;  /* 0x00013006ff067984 */ /* 0x000ee20008000800 */
[----:B--2---:R-:W-:Y:S02]  /*34c0*/  HFMA2 R3, -RZ, RZ, 0, 5.9604644775390625e-08 ;  /* 0x00000001ff037431 */ /* 0x004fe400000001ff */
[----:B------:R-:W-:Y:S01]  /*34d0*/  IMAD.MOV.U32 R4, RZ, RZ, 0xffff ;  /* 0x0000ffffff047424 */ /* 0x000fe200078e00ff */
[----:B------:R-:W-:Y:S01]  /*34e0*/  UPRMT UR4, UR49, 0x654, UR7 ;  /* 0x0000065431047896 */ /* 0x000fe20008000007 */
[----:B---3--:R-:W-:-:S03]  /*34f0*/  IMAD.SHL.U32 R5, R6, 0x20, RZ ;  /* 0x0000002006057824 */ /* 0x008fc600078e00ff */
[-C--:B------:R-:W-:Y:S02]  /*3500*/  SHF.L.U32 R4, R4, R6.reuse, RZ ;  /* 0x0000000604047219 */ /* 0x080fe400000006ff */
[----:B------:R-:W-:Y:S01]  /*3510*/  SHF.L.U32 R6, R3, R6, RZ ;  /* 0x0000000603067219 */ /* 0x000fe200000006ff */
[----:B------:R3:W-:Y:S04]  /*3520*/  STS [UR6+0x130], R5 ;  /* 0x00013005ff007988 */ /* 0x0007e80008000806 */
[----:B------:R3:W-:Y:S04]  /*3530*/  ATOMS.OR RZ, [UR5+0x14], R4 ;  /* 0x00001404ffff798c */ /* 0x0007e8000b000005 */
[----:B------:R3:W-:Y:S01]  /*3540*/  ATOMS.OR RZ, [UR5+0x18], R6 ;  /* 0x00001806ffff798c */ /* 0x0007e2000b000005 */
[----:B------:R-:W-:Y:S03]  /*3550*/  SYNCS.ARRIVE.TRANS64.RED.A1T0 RZ, [UR4], RZ ;  /* 0x000000ffffff79a7 */ /* 0x000fe60008100404 */
[----:B------:R3:W-:Y:S01]  /*3560*/  ATOMS.XOR RZ, [UR5+0x10], R3 ;  /* 0x00001003ffff798c */ /* 0x0007e2000b800005 */
[----:B------:R-:W-:Y:S05]  /*3570*/  BRA `(.L_x_64) ;  /* 0x0000000000107947 */ /* 0x000fea0003800000 */
.L_x_57:
[----:B------:R-:W-:Y:S02]  /*3580*/  MOV R3, 0xffffffff ;  /* 0xffffffff00037802 */ /* 0x000fe40000000f00 */
[----:B------:R-:W-:-:S03]  /*3590*/  MOV R4, 0x35c0 ;  /* 0x000035c000047802 */ /* 0x000fc60000000f00 */
[----:B------:R2:W-:Y:S04]  /*35a0*/  STS [UR6+0x130], R3 ;  /* 0x00013003ff007988 */ /* 0x0005e80008000806 */
[----:B-12--5:R-:W-:Y:S05]  /*35b0*/  CALL.REL.NOINC `($__internal_1_$__cuda_sm10x_tcgen05_guardrail_trap_phase_invalid_during_alloc) ;  /* 0x0000009400487944 */ /* 0x026fea0003c00000 */
.L_x_64:
[----:B------:R-:W-:Y:S05]  /*35c0*/  WARPSYNC.ALL ;  /* 0x0000000000007948 */ /* 0x000fea0003800000 */
[----:B------:R-:W4:Y:S01]  /*35d0*/  S2UR UR4, SR_CgaCtaId ;  /* 0x00000000000479c3 */ /* 0x000f220000008800 */
[----:B------:R-:W-:Y:S01]  /*35e0*/  UMOV UR26, 0x400 ;  /* 0x00000400001a7882 */ /* 0x000fe20000000000 */
[----:B------:R-:W-:-:S06]  /*35f0*/  NOP ;  /* 0x0000000000007918 */ /* 0x000fcc0000000000 */
[----:B------:R-:W-:Y:S06]  /*3600*/  BAR.ARV 0x6, 0xa0 ;  /* 0x0182800000007b1d */ /* 0x000fec0000002000 */
[----:B------:R-:W1:Y:S01]  /*3610*/  LDCU UR6, c[0x0][0x38c] ;  /* 0x00007180ff0677ac */ /* 0x000e620008000800 */
[----:B------:R-:W-:Y:S01]  /*3620*/  LOP3.LUT R0, R0, 0xffff, RZ, 0xc0, !PT ;  /* 0x0000ffff00007812 */ /* 0x000fe200078ec0ff */
[----:B--2---:R-:W-:Y:S01]  /*3630*/  IMAD.MOV.U32 R9, RZ, RZ, 0x1 ;  /* 0x00000001ff097424 */ /* 0x004fe200078e00ff */
[----:B------:R-:W-:Y:S01]  /*3640*/  LOP3.LUT R2, R2, 0xffff, RZ, 0xc0, !PT ;  /* 0x0000ffff02027812 */ /* 0x000fe200078ec0ff */
[----:B------:R-:W-:Y:S01]  /*3650*/  IMAD.MOV.U32 R8, RZ, RZ, RZ ;  /* 0x000000ffff087224 */ /* 0x000fe200078e00ff */
[----:B------:R-:W-:Y:S01]  /*3660*/  R2UR UR42, R0 ;  /* 0x00000000002a72ca */ /* 0x000fe200000e0000 */
[----:B------:R-:W-:Y:S01]  /*3670*/  UMOV UR32, URZ ;  /* 0x000000ff00207c82 */ /* 0x000fe20008000000 */
[----:B------:R-:W-:Y:S01]  /*3680*/  R2UR UR28, R2 ;  /* 0x00000000021c72ca */ /* 0x000fe200000e0000 */
[----:B------:R-:W-:Y:S01]  /*3690*/  UMOV UR23, URZ ;  /* 0x000000ff00177c82 */ /* 0x000fe20008000000 */
[----:B------:R-:W-:Y:S01]  /*36a0*/  UMOV UR22, URZ ;  /* 0x000000ff00167c82 */ /* 0x000fe20008000000 */
[----:B----4-:R-:W-:-:S02]  /*36b0*/  ULEA UR26, UR4, UR26, 0x18 ;  /* 0x0000001a041a7291 */ /* 0x010fc4000f8ec0ff */
[----:B------:R-:W-:Y:S02]  /*36c0*/  UISETP.NE.AND UP3, UPT, UR48, URZ, UPT ;  /* 0x000000ff3000728c */ /* 0x000fe4000bf65270 */
[----:B------:R-:W-:Y:S02]  /*36d0*/  UIADD3 UR5, UPT, UPT, UR26, 0xc400, URZ ;  /* 0x0000c4001a057890 */ /* 0x000fe4000fffe0ff */
[----:B------:R-:W-:Y:S02]  /*36e0*/  UIADD3 UR4, UPT, UPT, UR26, 0x20400, URZ ;  /* 0x000204001a047890 */ /* 0x000fe4000fffe0ff */
[----:B-1----:R-:W-:Y:S01]  /*36f0*/  UIADD3 UR6, UPT, UPT, UR6, 0x7f, URZ ;  /* 0x0000007f06067890 */ /* 0x002fe2000fffe0ff */
[----:B---3--:R-:W1:Y:S01]  /*3700*/  LDS R3, [UR26+0x130] ;  /* 0x0001301aff037984 */ /* 0x008e620008000800 */
[----:B------:R-:W-:Y:S02]  /*3710*/  USHF.R.U32.HI UR5, URZ, 0x4, UR5 ;  /* 0x00000004ff057899 */ /* 0x000fe40008011605 */
[----:B------:R-:W-:-:S02]  /*3720*/  USHF.R.S32.HI UR33, URZ, 0x1f, UR6 ;  /* 0x0000001fff217899 */ /* 0x000fc40008011406 */
[----:B------:R-:W-:Y:S02]  /*3730*/  USHF.R.U32.HI UR4, URZ, 0x4, UR4 ;  /* 0x00000004ff047899 */ /* 0x000fe40008011604 */
[----:B------:R-:W-:Y:S02]  /*3740*/  ULEA.HI UR33, UR33, UR6, URZ, 0x7 ;  /* 0x0000000621217291 */ /* 0x000fe4000f8f38ff */
[----:B------:R-:W-:Y:S02]  /*3750*/  ULOP3.LUT UR5, UR5, 0x3fff, URZ, 0xc0, !UPT ;  /* 0x00003fff05057892 */ /* 0x000fe4000f8ec0ff */
[----:B------:R-:W-:Y:S02]  /*3760*/  USHF.R.S32.HI UR33, URZ, 0x7, UR33 ;  /* 0x00000007ff217899 */ /* 0x000fe40008011421 */
[----:B------:R-:W-:Y:S02]  /*3770*/  ULOP3.LUT UR30, UR4, 0x3fff, URZ, 0xc0, !UPT ;  /* 0x00003fff041e7892 */ /* 0x000fe4000f8ec0ff */
[----:B------:R-:W-:Y:S01]  /*3780*/  UISETP.LT.AND UP0, UPT, UR33, 0x1, UPT ;  /* 0x000000012100788c */ /* 0x000fe2000bf01270 */
[----:B------:R-:W-:Y:S01]  /*3790*/  UMOV UR40, 0x0 ;  /* 0x0000000000287882 */ /* 0x000fe20000000000 */
[----:B------:R-:W-:Y:S01]  /*37a0*/  UMOV UR41, 0x10400010 ;  /* 0x1040001000297882 */ /* 0x000fe20000000000 */
[----:B------:R-:W-:-:S02]  /*37b0*/  ULOP3.LUT UR29, UR5, 0x10000, URZ, 0xfc, !UPT ;  /* 0x00010000051d7892 */ /* 0x000fc4000f8efcff */
[----:B------:R-:W-:Y:S02]  /*37c0*/  ULOP3.LUT UR30, UR30, 0x10000, URZ, 0xfc, !UPT ;  /* 0x000100001e1e7892 */ /* 0x000fe4000f8efcff */
[----:B------:R-:W-:Y:S01]  /*37d0*/  USEL UR43, UR33, 0x1, !UP0 ;  /* 0x00000001212b7887 */ /* 0x000fe2000c000000 */
[----:B------:R-:W-:Y:S01]  /*37e0*/  UMOV UR38, 0x0 ;  /* 0x0000000000267882 */ /* 0x000fe20000000000 */
[----:B------:R-:W-:Y:S01]  /*37f0*/  UMOV UR39, 0x10400010 ;  /* 0x1040001000277882 */ /* 0x000fe20000000000 */
[----:B------:R-:W-:Y:S01]  /*3800*/  UMOV UR36, 0x0 ;  /* 0x0000000000247882 */ /* 0x000fe20000000000 */
[----:B------:R-:W-:Y:S01]  /*3810*/  UMOV UR37, 0x10400010 ;  /* 0x1040001000257882 */ /* 0x000fe20000000000 */
[----:B------:R-:W-:Y:S01]  /*3820*/  UMOV UR34, 0x0 ;  /* 0x0000000000227882 */ /* 0x000fe20000000000 */
[----:B------:R-:W-:Y:S01]  /*3830*/  UMOV UR35, 0x10400010 ;  /* 0x1040001000237882 */ /* 0x000fe20000000000 */
[----:B-1----:R-:W-:Y:S02]  /*3840*/  R2UR UR44, R3 ;  /* 0x00000000032c72ca */ /* 0x002fe400000e0000 */
[----:B------:R-:W-:-:S13]  /*3850*/  CS2R R2, SRZ ;  /* 0x0000000000027805 */ /* 0x000fda000001ff00 */
.L_x_75:
[C---:B------:R-:W-:Y:S02]  /*3860*/  LEA R0, R8.reuse, UR26, 0x3 ;  /* 0x0000001a08007c11 */ /* 0x040fe4000f8e18ff */
[----:B------:R-:W-:Y:S02]  /*3870*/  SHF.L.U32 R5, R3, 0x1f, RZ ;  /* 0x0000001f03057819 */ /* 0x000fe400000006ff */
[----:B------:R-:W-:Y:S02]  /*3880*/  LEA R4, R8, UR26, 0x4 ;  /* 0x0000001a08047c11 */ /* 0x000fe4000f8e20ff */
[----:B------:R-:W1:Y:S02]  /*3890*/  SYNCS.PHASECHK.TRANS64.TRYWAIT P0, [R0+URZ+0xa0], R5 ;  /* 0x0000a005000075a7 */ /* 0x000e6400080011ff */
[----:B-1-3--:R-:W-:Y:S05]  /*38a0*/  @!P0 BRA `(.L_x_68) ;  /* 0x0000008800c08947 */ /* 0x00afea0003800000 */
.L_x_165:
[----:B-1----:R-:W1:Y:S01]  /*38b0*/  LDS.128 R4, [R4+0x110] ;  /* 0x0001100004047984 */ /* 0x002e620000000c00 */
[----:B------:R-:W-:Y:S02]  /*38c0*/  VIADD R0, R0, 0xb0 ;  /* 0x000000b000007836 */ /* 0x000fe40000000000 */
[----:B------:R-:W-:Y:S01]  /*38d0*/  VIADD R8, R8, 0x1 ;  /* 0x0000000108087836 */ /* 0x000fe20000000000 */
[----:B------:R-:W-:Y:S01]  /*38e0*/  @!PT LDS RZ, [RZ] ;  /* 0x00000000fffff984 */ /* 0x000fe20000000800 */
[----:B------:R-:W-:Y:S01]  /*38f0*/  @!PT LDS RZ, [RZ] ;  /* 0x00000000fffff984 */ /* 0x000fe20000000800 */
[----:B------:R-:W-:Y:S01]  /*3900*/  @!PT LDS RZ, [RZ] ;  /* 0x00000000fffff984 */ /* 0x000fe20000000800 */
[----:B------:R-:W-:Y:S01]  /*3910*/  @!PT LDS RZ, [RZ] ;  /* 0x00000000fffff984 */ /* 0x000fe20000000800 */
[----:B------:R2:W-:Y:S06]  /*3920*/  MEMBAR.ALL.CTA ;  /* 0x0000000000007992 */ /* 0x0005ec0000008000 */
[----:B--2---:R-:W2:Y:S01]  /*3930*/  FENCE.VIEW.ASYNC.S ;  /* 0x00000000000073c6 */ /* 0x004ea20000000000 */
[----:B------:R-:W-:-:S04]  /*3940*/  PRMT R0, RZ, 0x654, R0 ;  /* 0x00000654ff007816 */ /* 0x000fc80000000000 */
[----:B--2---:R2:W-:Y:S01]  /*3950*/  SYNCS.ARRIVE.TRANS64.RED.A1T0 RZ, [R0+URZ], RZ ;  /* 0x000000ff00ff79a7 */ /* 0x0045e200081004ff */
[----:B-1----:R-:W-:Y:S01]  /*3960*/  LOP3.LUT P1, RZ, R6, 0x1, RZ, 0xc0, !PT ;  /* 0x0000000106ff7812 */ /* 0x002fe2000782c0ff */
[----:B--2---:R-:W-:-:S12]  /*3970*/  BRA.U UP3, `(.L_x_69) ;  /* 0x0000000503087547 */ /* 0x004fd8000b800000 */
[----:B------:R-:W1:Y:S01]  /*3980*/  LDCU UR4, c[0x0][0x38c] ;  /* 0x00007180ff0477ac */ /* 0x000e620008000800 */
[----:B------:R-:W-:Y:S02]  /*3990*/  PLOP3.LUT P2, PT, PT, PT, PT, 0x80, 0x8 ;  /* 0x000000000008781c */ /* 0x000fe40003f4f070 */
[----:B------:R-:W-:Y:S01]  /*39a0*/  SHF.L.U32 R5, R9, 0x1f, RZ ;  /* 0x0000001f09057819 */ /* 0x000fe200000006ff */
[----:B------:R-:W-:Y:S02]  /*39b0*/  ULEA UR31, UR32, UR26, 0x3 ;  /* 0x0000001a201f7291 */ /* 0x000fe4000f8e18ff */
[----:B------:R-:W-:Y:S02]  /*39c0*/  ULEA UR11, UR32, UR44, 0x8 ;  /* 0x0000002c200b7291 */ /* 0x000fe4000f8e40ff */
[----:B-1----:R-:W-:-:S06]  /*39d0*/  UISETP.GE.AND UP0, UPT, UR4, 0x1, UPT ;  /* 0x000000010400788c */ /* 0x002fcc000bf06270 */
[----:B------:R-:W-:-:S05]  /*39e0*/  PLOP3.LUT P0, PT, PT, PT, UP0, 0x80, 0x8 ;  /* 0x000000000008781c */ /* 0x000fca0003f0f008 */
[----:B------:R-:W-:-:S08]  /*39f0*/  @UP0 ULEA UR4, UR23, UR26, 0x3 ;  /* 0x0000001a17040291 */ /* 0x000fd0000f8e18ff */
[----:B------:R-:W-:-:S04]  /*3a00*/  @P0 SHF.L.U32 R0, R2, 0x1f, RZ ;  /* 0x0000001f02000819 */ /* 0x000fc800000006ff */
[----:B------:R1:W2:Y:S01]  /*3a10*/  @P0 SYNCS.PHASECHK.TRANS64.TRYWAIT P2, [UR4], R0 ;  /* 0x00000000ff0005a7 */ /* 0x0002a20008041104 */
[----:B------:R-:W3:Y:S02]  /*3a20*/  SYNCS.PHASECHK.TRANS64.TRYWAIT P0, [UR31+0xd0], R5 ;  /* 0x0000d005ff0075a7 */ /* 0x000ee4000800111f */
[----:B-123--:R-:W-:Y:S05]  /*3a30*/  @!P0 BRA `(.L_x_70) ;  /* 0x0000008800708947 */ /* 0x00efea0003800000 */
.L_x_167:
[----:B------:R-:W-:Y:S01]  /*3a40*/  UMOV UR27, UR22 ;  /* 0x00000016001b7c82 */ /* 0x000fe20008000000 */
[----:B------:R-:W-:Y:S05]  /*3a50*/  BRA.U !UP0, `(.L_x_71) ;  /* 0x0000000108c07547 */ /* 0x000fea000b800000 */
[----:B------:R-:W-:Y:S02]  /*3a60*/  UIADD3 UR27, UPT, UPT, UR43, UR22, URZ ;  /* 0x000000162b1b7290 */ /* 0x000fe4000fffe0ff */
[----:B------:R-:W-:Y:S01]  /*3a70*/  UPLOP3.LUT UP2, UPT, UPT, UPT, UPT, 0x40, 0x4 ;  /* 0x000000000004789c */ /* 0x000fe20003f4e870 */
[----:B------:R-:W-:Y:S01]  /*3a80*/  UMOV UR24, UR33 ;  /* 0x0000002100187c82 */ /* 0x000fe20008000000 */
[----:B------:R-:W-:-:S09]  /*3a90*/  UMOV UR10, UR23 ;  /* 0x00000017000a7c82 */ /* 0x000fd20008000000 */
.L_x_74:
[----:B--2---:R-:W-:Y:S01]  /*3aa0*/  ULEA UR5, UR10, UR26, 0x3 ;  /* 0x0000001a0a057291 */ /* 0x004fe2000f8e18ff */
[----:B---3--:R-:W-:Y:S11]  /*3ab0*/  @P2 BRA `(.L_x_72) ;  /* 0x00000000000c2947 */ /* 0x008ff60003800000 */
[----:B-1----:R-:W-:Y:S04]  /*3ac0*/  SHF.L.U32 R5, R2, 0x1f, RZ ;  /* 0x0000001f02057819 */ /* 0x002fe800000006ff */
[----:B------:R-:W1:Y:S02]  /*3ad0*/  SYNCS.PHASECHK.TRANS64.TRYWAIT P0, [UR5], R5 ;  /* 0x00000005ff0075a7 */ /* 0x000e640008001105 */
[----:B-1----:R-:W-:Y:S05]  /*3ae0*/  @!P0 BRA `(.L_x_73) ;  /* 0x00000088005c8947 */ /* 0x002fea0003800000 */
.L_x_72:
[----:B------:R-:W-:Y:S01]  /*3af0*/  UISETP.NE.AND UP0, UPT, UR24, 0x1, UPT ;  /* 0x000000011800788c */ /* 0x000fe2000bf05270 */
[----:B------:R-:W-:Y:S01]  /*3b00*/  PLOP3.LUT P2, PT, PT, PT, PT, 0x80, 0x8 ;  /* 0x000000000008781c */ /* 0x000fe20003f4f070 */
[----:B------:R-:W-:Y:S02]  /*3b10*/  UIADD3 UR4, UPT, UPT, UR10, 0x1, URZ ;  /* 0x000000010a047890 */ /* 0x000fe4000fffe0ff */
[----:B------:R-:W-:Y:S02]  /*3b20*/  UIADD3 UR25, UPT, UPT, UR5, 0x28, URZ ;  /* 0x0000002805197890 */ /* 0x000fe4000fffe0ff */
[----:B------:R-:W-:Y:S01]  /*3b30*/  UISETP.NE.AND UP1, UPT, UR4, 0x5, UPT ;  /* 0x000000050400788c */ /* 0x000fe2000bf25270 */
[----:B------:R-:W-:Y:S01]  /*3b40*/  PLOP3.LUT P0, PT, PT, PT, UP0, 0x80, 0x8 ;  /* 0x000000000008781c */ /* 0x000fe20003f0f008 */
[----:B------:R-:W-:Y:S02]  /*3b50*/  UIADD3 UR22, UPT, UPT, UR22, 0x1, URZ ;  /* 0x0000000116167890 */ /* 0x000fe4000fffe0ff */
[----:B------:R-:W-:Y:S02]  /*3b60*/  USEL UR6, URZ, 0x1, UP1 ;  /* 0x00000001ff067887 */ /* 0x000fe40008800000 */
[----:B------:R-:W-:Y:S02]  /*3b70*/  USEL UR23, UR4, URZ, UP1 ;  /* 0x000000ff04177287 */ /* 0x000fe40008800000 */
[----:B------:R-:W-:Y:S02]  /*3b80*/  UIADD3 UR24, UPT, UPT, UR24, -0x1, URZ ;  /* 0xffffffff18187890 */ /* 0x000fe4000fffe0ff */
[----:B------:R-:W-:Y:S01]  /*3b90*/  @UP0 ULEA UR4, UR23, UR26, 0x3 ;  /* 0x0000001a17040291 */ /* 0x000fe2000f8e18ff */
[----:B------:R-:W-:Y:S01]  /*3ba0*/  LOP3.LUT R2, R2, UR6, RZ, 0x3c, !PT ;  /* 0x0000000602027c12 */ /* 0x000fe2000f8e3cff */
[----:B------:R-:W-:Y:S02]  /*3bb0*/  ULEA UR6, UR10, UR30, 0xa ;  /* 0x0000001e0a067291 */ /* 0x000fe4000f8e50ff */
[----:B------:R-:W-:Y:S01]  /*3bc0*/  UISETP.NE.AND UP0, UPT, UR22, UR27, UPT ;  /* 0x0000001b1600728c */ /* 0x000fe2000bf05270 */
[----:B-1----:R-:W-:Y:S01]  /*3bd0*/  @P0 SHF.L.U32 R0, R2, 0x1f, RZ ;  /* 0x0000001f02000819 */ /* 0x002fe200000006ff */
[----:B------:R-:W-:Y:S02]  /*3be0*/  UIADD3 UR20, UPT, UPT, UR6, 0x2, URZ ;  /* 0x0000000206147890 */ /* 0x000fe4000fffe0ff */
[----:B------:R-:W-:Y:S01]  /*3bf0*/  UIADD3 UR16, UPT, UPT, UR6, 0x4, URZ ;  /* 0x0000000406107890 */ /* 0x000fe2000fffe0ff */
[----:B------:R2:W3:Y:S01]  /*3c00*/  @P0 SYNCS.PHASECHK.TRANS64.TRYWAIT P2, [UR4], R0 ;  /* 0x00000000ff0005a7 */ /* 0x0004e20008041104 */
[----:B------:R-:W-:Y:S02]  /*3c10*/  ULEA UR4, UR10, UR29, 0xa ;  /* 0x0000001d0a047291 */ /* 0x000fe4000f8e50ff */
[----:B------:R-:W-:Y:S02]  /*3c20*/  UIADD3 UR12, UPT, UPT, UR6, 0x6, URZ ;  /* 0x00000006060c7890 */ /* 0x000fe4000fffe0ff */
[----:B------:R-:W-:Y:S02]  /*3c30*/  UIADD3 UR18, UPT, UPT, UR4, 0x2, URZ ;  /* 0x0000000204127890 */ /* 0x000fe4000fffe0ff */
[----:B------:R-:W-:Y:S02]  /*3c40*/  UIADD3 UR14, UPT, UPT, UR4, 0x4, URZ ;  /* 0x00000004040e7890 */ /* 0x000fe4000fffe0ff */
[----:B------:R-:W-:Y:S01]  /*3c50*/  UIADD3 UR8, UPT, UPT, UR4, 0x6, URZ ;  /* 0x0000000604087890 */ /* 0x000fe2000fffe0ff */
[----:B------:R-:W-:Y:S01]  /*3c60*/  UMOV UR7, 0x40004040 ;  /* 0x4000404000077882 */ /* 0x000fe20000000000 */
[----:B------:R-:W-:Y:S01]  /*3c70*/  UMOV UR5, 0x40004040 ;  /* 0x4000404000057882 */ /* 0x000fe20000000000 */
[----:B------:R-:W-:Y:S01]  /*3c80*/  UMOV UR21, 0x40004040 ;  /* 0x4000404000157882 */ /* 0x000fe20000000000 */
[----:B------:R2:W-:Y:S01]  /*3c90*/  UTCQMMA.2CTA gdesc[UR4], gdesc[UR6], tmem[UR11], tmem[UR40], idesc[UR41], UP2 ;  /* 0x00ff2806040075ea */ /* 0x0005e2000920030b */
[----:B------:R-:W-:Y:S01]  /*3ca0*/  UPLOP3.LUT UP2, UPT, UPT, UPT, UPT, 0x80, 0x8 ;  /* 0x000000000008789c */ /* 0x000fe20003f4f070 */
[----:B------:R-:W-:Y:S01]  /*3cb0*/  UMOV UR19, 0x40004040 ;  /* 0x4000404000137882 */ /* 0x000fe20000000000 */
[----:B------:R-:W-:Y:S01]  /*3cc0*/  UMOV UR17, 0x40004040 ;  /* 0x4000404000117882 */ /* 0x000fe20000000000 */
[----:B------:R2:W-:Y:S01]  /*3cd0*/  UTCQMMA.2CTA gdesc[UR18], gdesc[UR20], tmem[UR11], tmem[UR38], idesc[UR39], UPT ;  /* 0x00ff2614120075ea */ /* 0x0005e2000ba0030b */
[----:B------:R-:W-:Y:S01]  /*3ce0*/  UMOV UR15, 0x40004040 ;  /* 0x40004040000f7882 */ /* 0x000fe20000000000 */
[----:B------:R-:W-:Y:S01]  /*3cf0*/  UMOV UR13, 0x40004040 ;  /* 0x40004040000d7882 */ /* 0x000fe20000000000 */
[----:B------:R-:W-:Y:S01]  /*3d00*/  UMOV UR9, 0x40004040 ;  /* 0x4000404000097882 */ /* 0x000fe20000000000 */
[----:B------:R2:W-:Y:S01]  /*3d10*/  UTCQMMA.2CTA gdesc[UR14], gdesc[UR16], tmem[UR11], tmem[UR36], idesc[UR37], UPT ;  /* 0x00ff24100e0075ea */ /* 0x0005e2000ba0030b */
[----:B------:R2:W-:Y:S01]  /*3d20*/  UTCQMMA.2CTA gdesc[UR8], gdesc[UR12], tmem[UR11], tmem[UR34], idesc[UR35], UPT ;  /* 0x00ff220c080075ea */ /* 0x0005e2000ba0030b */
[----:B------:R2:W-:Y:S01]  /*3d30*/  UTCBAR.2CTA.MULTICAST [UR25], URZ, UR28 ;  /* 0x000000ff190073e9 */ /* 0x0005e2000820081c */
[----:B------:R-:W-:Y:S01]  /*3d40*/  UMOV UR10, UR23 ;  /* 0x00000017000a7c82 */ /* 0x000fe20008000000 */
[----:B------:R-:W-:Y:S05]  /*3d50*/  BRA.U UP0, `(.L_x_74) ;  /* 0xfffffffd00507547 */ /* 0x000fea000b83ffff */
.L_x_71:
[----:B--2---:R-:W-:Y:S01]  /*3d60*/  UIADD3 UR4, UPT, UPT, UR31, 0xc0, URZ ;  /* 0x000000c01f047890 */ /* 0x004fe2000fffe0ff */
[----:B------:R-:W-:-:S08]  /*3d70*/  UMOV UR22, UR27 ;  /* 0x0000001b00167c82 */ /* 0x000fd00008000000 */
[----:B------:R2:W-:Y:S01]  /*3d80*/  UTCBAR.2CTA.MULTICAST [UR4], URZ, UR42 ;  /* 0x000000ff040073e9 */ /* 0x0005e2000820082a */
[----:B------:R-:W-:Y:S02]  /*3d90*/  NOP ;  /* 0x0000000000007918 */ /* 0x000fe40000000000 */
.L_x_69:
[----:B--2---:R-:W-:Y:S01]  /*3da0*/  UIADD3 UR4, UPT, UPT, UR32, 0x1, URZ ;  /* 0x0000000120047890 */ /* 0x004fe2000fffe0ff */
[----:B------:R-:W-:-:S03]  /*3db0*/  ISETP.NE.AND P0, PT, R8, 0x2, PT ;  /* 0x000000020800780c */ /* 0x000fc60003f05270 */
[----:B------:R-:W-:Y:S01]  /*3dc0*/  UISETP.NE.AND UP0, UPT, UR4, 0x2, UPT ;  /* 0x000000020400788c */ /* 0x000fe2000bf05270 */
[----:B-1----:R-:W-:Y:S02]  /*3dd0*/  SEL R0, RZ, 0x1, P0 ;  /* 0x00000001ff007807 */ /* 0x002fe40000000000 */
[----:B------:R-:W-:Y:S01]  /*3de0*/  SEL R8, R8, RZ, P0 ;  /* 0x000000ff08087207 */ /* 0x000fe20000000000 */
[----:B------:R-:W-:Y:S01]  /*3df0*/  USEL UR5, URZ, 0x1, UP0 ;  /* 0x00000001ff057887 */ /* 0x000fe20008000000 */
[----:B------:R-:W-:Y:S01]  /*3e00*/  LOP3.LUT R3, R3, R0, RZ, 0x3c, !PT ;  /* 0x0000000003037212 */ /* 0x000fe200078e3cff */
[----:B------:R-:W-:-:S04]  /*3e10*/  USEL UR32, UR4, URZ, UP0 ;  /* 0x000000ff04207287 */ /* 0x000fc80008000000 */
[----:B------:R-:W-:Y:S01]  /*3e20*/  LOP3.LUT R9, R9, UR5, RZ, 0x3c, !PT ;  /* 0x0000000509097c12 */ /* 0x000fe2000f8e3cff */
[----:B------:R-:W-:Y:S07]  /*3e30*/  @P1 BRA `(.L_x_75) ;  /* 0xfffffff800881947 */ /* 0x000fee000383ffff */
[----:B------:R-:W1:Y:S01]  /*3e40*/  S2UR UR8, SR_CgaCtaId ;  /* 0x00000000000879c3 */ /* 0x000e620000008800 */
[----:B------:R-:W-:Y:S01]  /*3e50*/  ELECT P0, URZ, PT ;  /* 0x0000000000ff782f */ /* 0x000fe20003800000 */
[----:B------:R-:W-:Y:S01]  /*3e60*/  HFMA2 R0, -RZ, RZ, 0, 5.9604644775390625e-08 ;  /* 0x00000001ff007431 */ /* 0x000fe200000001ff */
[----:B------:R-:W-:-:S05]  /*3e70*/  UMOV UR4, 0x40 ;  /* 0x0000004000047882 */ /* 0x000fca0000000000 */
[----:B------:R-:W-:Y:S01]  /*3e80*/  UVIRTCOUNT.DEALLOC.SMPOOL 0x80 ;  /* 0x000000800000784c */ /* 0x000fe20000000000 */
[----:B------:R-:W-:Y:S02]  /*3e90*/  UISETP.NE.AND UP0, UPT, UR48, URZ, UPT ;  /* 0x000000ff3000728c */ /* 0x000fe4000bf05270 */
[----:B-1----:R-:W-:-:S09]  /*3ea0*/  ULEA UR8, UR8, UR4, 0x18 ;  /* 0x0000000408087291 */ /* 0x002fd2000f8ec0ff */
[----:B------:R1:W-:Y:S01]  /*3eb0*/  @P0 STS.U8 [UR8+0x1c], R0 ;  /* 0x00001c00ff000988 */ /* 0x0003e20008000008 */
[----:B------:R-:W-:Y:S05]  /*3ec0*/  BRA.U UP0, `(.L_x_76) ;  /* 0x0000000100587547 */ /* 0x000fea000b800000 */
[----:B------:R-:W-:Y:S01]  /*3ed0*/  UIADD3 UR5, UPT, UPT, UR26, 0xd0, URZ ;  /* 0x000000d01a057890 */ /* 0x000fe2000fffe0ff */
[----:B------:R-:W-:-:S03]  /*3ee0*/  SHF.L.U32 R3, R9, 0x1f, RZ ;  /* 0x0000001f09037819 */ /* 0x000fc600000006ff */
[----:B------:R-:W-:-:S09]  /*3ef0*/  ULEA UR4, UR32, UR5, 0x3 ;  /* 0x0000000520047291 */ /* 0x000fd2000f8e18ff */
[----:B------:R-:W2:Y:S02]  /*3f00*/  SYNCS.PHASECHK.TRANS64.TRYWAIT P0, [UR4], R3 ;  /* 0x00000003ff0075a7 */ /* 0x000ea40008001104 */
[----:B--2---:R-:W-:Y:S05]  /*3f10*/  @!P0 BRA `(.L_x_77) ;  /* 0x0000008400688947 */ /* 0x004fea0003800000 */
.L_x_170:
[----:B------:R-:W-:-:S04]  /*3f20*/  UIADD3 UR4, UPT, UPT, UR32, 0x1, URZ ;  /* 0x0000000120047890 */ /* 0x000fc8000fffe0ff */
[----:B------:R-:W-:-:S04]  /*3f30*/  UISETP.NE.AND UP1, UPT, UR4, 0x2, UPT ;  /* 0x000000020400788c */ /* 0x000fc8000bf25270 */
[----:B------:R-:W-:Y:S02]  /*3f40*/  USEL UR6, URZ, 0x1, UP1 ;  /* 0x00000001ff067887 */ /* 0x000fe40008800000 */
[----:B------:R-:W-:-:S04]  /*3f50*/  USEL UR4, UR4, URZ, UP1 ;  /* 0x000000ff04047287 */ /* 0x000fc80008800000 */
[----:B------:R-:W-:Y:S01]  /*3f60*/  ULEA UR4, UR4, UR5, 0x3 ;  /* 0x0000000504047291 */ /* 0x000fe2000f8e18ff */
[----:B-1----:R-:W-:-:S04]  /*3f70*/  LOP3.LUT R3, R9, UR6, RZ, 0x3c, !PT ;  /* 0x0000000609037c12 */ /* 0x002fc8000f8e3cff */
[----:B------:R-:W-:Y:S01]  /*3f80*/  SHF.L.U32 R3, R3, 0x1f, RZ ;  /* 0x0000001f03037819 */ /* 0x000fe200000006ff */
[----:B------:R-:W-:-:S04]  /*3f90*/  IMAD.U32 R0, RZ, RZ, UR4 ;  /* 0x00000004ff007e24 */ /* 0x000fc8000f8e00ff */
[----:B------:R1:W2:Y:S03]  /*3fa0*/  SYNCS.PHASECHK.TRANS64.TRYWAIT P0, [R0+URZ], R3 ;  /* 0x00000003000075a7 */ /* 0x0002a600080011ff */
[----:B--2---:R-:W-:Y:S05]  /*3fb0*/  @!P0 NANOSLEEP.SYNCS 0x989680 ;  /* 0x009896800000895d */ /* 0x004fea0003900000 */
[----:B------:R-:W2:Y:S02]  /*3fc0*/  @!P0 SYNCS.PHASECHK.TRANS64 P0, [R0+URZ], R3 ;  /* 0x00000003000085a7 */ /* 0x000ea400080010ff */
[----:B--2---:R-:W-:Y:S05]  /*3fd0*/  @P0 BRA `(.L_x_78) ;  /* 0x0000000000200947 */ /* 0x004fea0003800000 */
.L_x_79:
[----:B--2---:R2:W4:Y:S02]  /*3fe0*/  SYNCS.PHASECHK.TRANS64.TRYWAIT P0, [R0+URZ], R3 ;  /* 0x00000003000075a7 */ /* 0x00452400080011ff */
[----:B----4-:R-:W-:Y:S05]  /*3ff0*/  @!P0 NANOSLEEP.SYNCS 0x989680 ;  /* 0x009896800000895d */ /* 0x010fea0003900000 */
[----:B------:R-:W4:Y:S02]  /*4000*/  @!P0 SYNCS.PHASECHK.TRANS64 P0, [R0+URZ], R3 ;  /* 0x00000003000085a7 */ /* 0x000f2400080010ff */
[----:B----4-:R-:W-:Y:S05]  /*4010*/  @!P0 BRA `(.L_x_79) ;  /* 0xfffffffc00f08947 */ /* 0x010fea000383ffff */
[----:B------:R-:W-:Y:S05]  /*4020*/  BRA `(.L_x_78) ;  /* 0x00000000000c7947 */ /* 0x000fea0003800000 */
.L_x_76:
[----:B------:R-:W-:-:S04]  /*4030*/  UIADD3 UR4, UPT, UPT, UR26, 0x100, URZ ;  /* 0x000001001a047890 */ /* 0x000fc8000fffe0ff */
[----:B------:R-:W-:-:S09]  /*4040*/  UPRMT UR4, UR49, 0x654, UR4 ;  /* 0x0000065431047896 */ /* 0x000fd20008000004 */
[----:B------:R-:W-:Y:S03]  /*4050*/  SYNCS.ARRIVE.TRANS64.RED.A1T0 RZ, [UR4], RZ ;  /* 0x000000ffffff79a7 */ /* 0x000fe60008100404 */
.L_x_78:
[----:B-12---:R-:W-:Y:S01]  /*4060*/  SHF.L.U32 R3, RZ, 0x1f, RZ ;  /* 0x0000001fff037819 */ /* 0x006fe200000006ff */
[----:B------:R-:W-:Y:S01]  /*4070*/  UIADD3 UR4, UPT, UPT, UR26, 0x100, URZ ;  /* 0x000001001a047890 */ /* 0x000fe2000fffe0ff */
[----:B------:R-:W-:Y:S02]  /*4080*/  PLOP3.LUT P0, PT, PT, PT, UP0, 0x80, 0x8 ;  /* 0x000000000008781c */ /* 0x000fe40003f0f008 */
[----:B------:R-:W1:Y:S02]  /*4090*/  SYNCS.PHASECHK.TRANS64.TRYWAIT P1, [UR26+0x100], R3 ;  /* 0x00010003ff0075a7 */ /* 0x000e64000802111a */
[----:B-1----:R-:W-:Y:S09]  /*40a0*/  @!P1 BRA `(.L_x_80) ;  /* 0x00000084001c9947 */ /* 0x002ff20003800000 */
.L_x_172:
[----:B------:R-:W-:Y:S01]  /*40b0*/  @!UP0 UPRMT UR4, UR49, 0x654, UR4 ;  /* 0x0000065431048896 */ /* 0x000fe20008000004 */
[----:B------:R-:W-:Y:S01]  /*40c0*/  UMOV UR5, 0xffff ;  /* 0x0000ffff00057882 */ /* 0x000fe20000000000 */
[----:B------:R-:W-:-:S07]  /*40d0*/  UMOV UR6, 0x1 ;  /* 0x0000000100067882 */ /* 0x000fce0000000000 */
[----:B------:R-:W-:Y:S01]  /*40e0*/  @!P0 SYNCS.ARRIVE.TRANS64.RED.A1T0 RZ, [UR4], RZ ;  /* 0x000000ffffff89a7 */ /* 0x000fe20008100404 */
[----:B------:R-:W-:Y:S01]  /*40f0*/  NOP ;  /* 0x0000000000007918 */ /* 0x000fe20000000000 */
[----:B-1----:R-:W1:Y:S01]  /*4100*/  LDS R0, [UR8+0x14] ;  /* 0x00001408ff007984 */ /* 0x002e620008000800 */
[----:B------:R-:W-:-:S04]  /*4110*/  ULOP3.LUT UR4, UR44, 0xffff, URZ, 0xc0, !UPT ;  /* 0x0000ffff2c047892 */ /* 0x000fc8000f8ec0ff */
[----:B------:R-:W-:-:S04]  /*4120*/  USHF.R.U32.HI UR4, URZ, 0x5, UR4 ;  /* 0x00000005ff047899 */ /* 0x000fc80008011604 */
[----:B------:R-:W-:Y:S02]  /*4130*/  USHF.L.U32 UR5, UR5, UR4, URZ ;  /* 0x0000000405057299 */ /* 0x000fe400080006ff */
[----:B------:R-:W-:-:S04]  /*4140*/  USHF.L.U32 UR4, UR6, UR4, URZ ;  /* 0x0000000406047299 */ /* 0x000fc800080006ff */
[----:B-1----:R-:W-:-:S04]  /*4150*/  LOP3.LUT R0, R0, UR5, RZ, 0xc0, !PT ;  /* 0x0000000500007c12 */ /* 0x002fc8000f8ec0ff */
[----:B------:R-:W-:-:S13]  /*4160*/  ISETP.NE.AND P0, PT, R0, UR5, PT ;  /* 0x0000000500007c0c */ /* 0x000fda000bf05270 */
[----:B------:R-:W-:Y:S05]  /*4170*/  @P0 BRA `(.L_x_81) ;  /* 0x0000000000580947 */ /* 0x000fea0003800000 */
[----:B------:R-:W1:Y:S02]  /*4180*/  LDS R0, [UR8+0x18] ;  /* 0x00001808ff007984 */ /* 0x000e640008000800 */
[----:B-1----:R-:W-:-:S04]  /*4190*/  LOP3.LUT R0, R0, UR4, RZ, 0xc0, !PT ;  /* 0x0000000400007c12 */ /* 0x002fc8000f8ec0ff */
[----:B------:R-:W-:-:S13]  /*41a0*/  ISETP.NE.AND P0, PT, R0, UR4, PT ;  /* 0x0000000400007c0c */ /* 0x000fda000bf05270 */
[----:B------:R-:W-:Y:S05]  /*41b0*/  @P0 BRA `(.L_x_82) ;  /* 0x00000000003c0947 */ /* 0x000fea0003800000 */
[----:B------:R-:W1:Y:S01]  /*41c0*/  S2R R2, SR_LANEID ;  /* 0x0000000000027919 */ /* 0x000e620000000000 */
[----:B------:R-:W-:Y:S01]  /*41d0*/  ULOP3.LUT UR5, URZ, UR5, URZ, 0x33, !UPT ;  /* 0x00000005ff057292 */ /* 0x000fe2000f8e33ff */
[----:B------:R-:W-:Y:S01]  /*41e0*/  LOP3.LUT R4, RZ, UR4, RZ, 0x33, !PT ;  /* 0x00000004ff047c12 */ /* 0x000fe2000f8e33ff */
[----:B------:R-:W-:Y:S02]  /*41f0*/  VOTEU.ANY UR4, UPT, PT ;  /* 0x0000000000047886 */ /* 0x000fe400038e0100 */
[----:B------:R-:W-:Y:S01]  /*4200*/  UFLO.U32 UR4, UR4 ;  /* 0x00000004000472bd */ /* 0x000fe200080e0000 */
[----:B------:R-:W2:Y:S01]  /*4210*/  REDUX UR6, R4 ;  /* 0x00000000040673c4 */ /* 0x000ea20000000000 */
[----:B------:R-:W-:-:S06]  /*4220*/  IMAD.U32 R0, RZ, RZ, UR5 ;  /* 0x00000005ff007e24 */ /* 0x000fcc000f8e00ff */
[----:B------:R4:W-:Y:S01]  /*4230*/  UTCATOMSWS.AND URZ, UR5 ;  /* 0x0000000500ff79e3 */ /* 0x0009e20008000000 */
[----:B------:R-:W3:Y:S01]  /*4240*/  REDUX UR7, R0 ;  /* 0x00000000000773c4 */ /* 0x000ee20000000000 */
[----:B-1----:R-:W-:Y:S01]  /*4250*/  ISETP.EQ.U32.AND P0, PT, R2, UR4, PT ;  /* 0x0000000402007c0c */ /* 0x002fe2000bf02070 */
[----:B--2---:R-:W-:Y:S01]  /*4260*/  IMAD.U32 R2, RZ, RZ, UR6 ;  /* 0x00000006ff027e24 */ /* 0x004fe2000f8e00ff */
[----:B---3--:R-:W-:-:S11]  /*4270*/  MOV R3, UR7 ;  /* 0x0000000700037c02 */ /* 0x008fd60008000f00 */
[----:B------:R4:W-:Y:S04]  /*4280*/  @P0 ATOMS.AND RZ, [UR8+0x14], R3 ;  /* 0x00001403ffff098c */ /* 0x0009e8000a800008 */
[----:B------:R4:W-:Y:S01]  /*4290*/  @P0 ATOMS.AND RZ, [UR8+0x18], R2 ;  /* 0x00001802ffff098c */ /* 0x0009e2000a800008 */
[----:B------:R-:W-:Y:S05]  /*42a0*/  BRA `(.L_x_83) ;  /* 0x0000000000147947 */ /* 0x000fea0003800000 */
.L_x_82:
[----:B------:R-:W-:Y:S02]  /*42b0*/  MOV R2, 0x42d0 ;  /* 0x000042d000027802 */ /* 0x000fe40000000f00 */
[----:B---3-5:R-:W-:Y:S05]  /*42c0*/  CALL.REL.NOINC `($__internal_0_$__cuda_sm10x_tcgen05_guardrail_trap_col_being_dealloced_not_returned_by_alloc) ;  /* 0x0000008400f87944 */ /* 0x028fea0003c00000 */
[----:B------:R-:W-:Y:S05]  /*42d0*/  BRA `(.L_x_83) ;  /* 0x0000000000087947 */ /* 0x000fea0003800000 */
.L_x_81:
[----:B------:R-:W-:Y:S02]  /*42e0*/  MOV R2, 0x4300 ;  /* 0x0000430000027802 */ /* 0x000fe40000000f00 */
[----:B---3-5:R-:W-:Y:S05]  /*42f0*/  CALL.REL.NOINC `($__internal_2_$__cuda_sm10x_tcgen05_guardrail_trap_unallocated_columns_being_dealloced) ;  /* 0x0000008800047944 */ /* 0x028fea0003c00000 */
.L_x_83:
[----:B------:R-:W-:Y:S01]  /*4300*/  NOP ;  /* 0x0000000000007918 */ /* 0x000fe20000000000 */
[----:B----4-:R-:W-:Y:S05]  /*4310*/  EXIT ;  /* 0x000000000000794d */ /* 0x010fea0003800000 */
.L_x_56:
[----:B------:R-:W-:-:S09]  /*4320*/  UISETP.NE.OR UP0, UPT, UR18, 0x3, !UP4 ;  /* 0x000000031200788c */ /* 0x000fd2000e705670 */
[----:B------:R-:W-:Y:S05]  /*4330*/  BRA.U UP0, `(.L_x_84) ;  /* 0x0000001100807547 */ /* 0x000fea000b800000 */
[----:B------:R-:W2:Y:S01]  /*4340*/  LDCU.64 UR4, c[0x0][0x888] ;  /* 0x00011100ff0477ac */ /* 0x000ea20008000a00 */
[----:B------:R-:W3:Y:S01]  /*4350*/  LDC.64 R12, c[0x0][0x348] ;  /* 0x0000d200ff0c7b82 */ /* 0x000ee20000000a00 */
[----:B------:R-:W-:Y:S02]  /*4360*/  HFMA2 R9, -RZ, RZ, 0, 0 ;  /* 0x00000000ff097431 */ /* 0x000fe400000001ff */
[----:B------:R-:W-:Y:S01]  /*4370*/  IMAD.MOV.U32 R11, RZ, RZ, 0x1 ;  /* 0x00000001ff0b7424 */ /* 0x000fe200078e00ff */
[----:B------:R-:W4:Y:S01]  /*4380*/  LDCU UR40, c[0x0][0x370] ;  /* 0x00006e00ff2877ac */ /* 0x000f220008000800 */
[----:B------:R-:W-:Y:S01]  /*4390*/  IMAD.MOV.U32 R10, RZ, RZ, RZ ;  /* 0x000000ffff0a7224 */ /* 0x000fe200078e00ff */
[----:B------:R-:W-:Y:S01]  /*43a0*/  MOV R3, 0x2000 ;  /* 0x0000200000037802 */ /* 0x000fe20000000f00 */
[----:B------:R-:W4:Y:S01]  /*43b0*/  LDCU.128 UR48, c[0x0][0xb10] ;  /* 0x00016200ff3077ac */ /* 0x000f220008000c00 */
[----:B------:R-:W1:Y:S01]  /*43c0*/  LDCU UR37, c[0x0][0x374] ;  /* 0x00006e80ff2577ac */ /* 0x000e620008000800 */
[----:B------:R-:W1:Y:S01]  /*43d0*/  LDCU.64 UR38, c[0x0][0x890] ;  /* 0x00011200ff2677ac */ /* 0x000e620008000a00 */
[----:B------:R-:W1:Y:S01]  /*43e0*/  LDCU UR15, c[0x0][0xb0c] ;  /* 0x00016180ff0f77ac */ /* 0x000e620008000800 */
[----:B--2---:R-:W-:Y:S01]  /*43f0*/  UISETP.NE.U32.AND UP0, UPT, UR4, URZ, UPT ;  /* 0x000000ff0400728c */ /* 0x004fe2000bf05070 */
[----:B------:R-:W2:Y:S01]  /*4400*/  LDCU UR47, c[0x0][0xb20] ;  /* 0x00016400ff2f77ac */ /* 0x000ea20008000800 */
[----:B------:R-:W2:Y:S01]  /*4410*/  LDCU UR4, c[0x0][0xb30] ;  /* 0x00016600ff0477ac */ /* 0x000ea20008000800 */
[----:B------:R-:W-:Y:S01]  /*4420*/  UMOV UR21, 0x400 ;  /* 0x0000040000157882 */ /* 0x000fe20000000000 */
[----:B----4-:R-:W-:-:S02]  /*4430*/  UIMAD.WIDE.U32 UR6, UR40, UR48, URZ ;  /* 0x00000030280672a5 */ /* 0x010fc4000f8e00ff */
[----:B-1----:R-:W-:Y:S02]  /*4440*/  UIMAD.WIDE.U32 UR8, UR37, UR51, URZ ;  /* 0x00000033250872a5 */ /* 0x002fe4000f8e00ff */
[----:B------:R-:W-:Y:S02]  /*4450*/  ULEA UR21, UR45, UR21, 0x18 ;  /* 0x000000152d157291 */ /* 0x000fe4000f8ec0ff */
[----:B------:R-:W-:Y:S02]  /*4460*/  UISETP.NE.U32.AND UP6, UPT, UR38, URZ, UPT ;  /* 0x000000ff2600728c */ /* 0x000fe4000bfc5070 */
[----:B------:R-:W-:Y:S02]  /*4470*/  UIADD3 UR41, UPT, UPT, UR21, 0x68, URZ ;  /* 0x0000006815297890 */ /* 0x000fe4000fffe0ff */
[----:B------:R-:W-:Y:S02]  /*4480*/  UISETP.NE.AND.EX UP5, UPT, UR5, URZ, UPT, UP0 ;  /* 0x000000ff0500728c */ /* 0x000fe4000bfa5300 */
[----:B------:R-:W-:Y:S01]  /*4490*/  UISETP.NE.AND UP0, UPT, UR42, 0x1, UPT ;  /* 0x000000012a00788c */ /* 0x000fe2000bf05270 */
[----:B------:R-:W-:Y:S01]  /*44a0*/  UMOV UR6, UR7 ;  /* 0x0000000700067c82 */ /* 0x000fe20008000000 */
[----:B------:R-:W-:Y:S01]  /*44b0*/  UMOV UR43, UR9 ;  /* 0x00000009002b7c82 */ /* 0x000fe20008000000 */
[----:B------:R-:W-:-:S02]  /*44c0*/  UISETP.NE.AND UP0, UPT, UR15, 0x1, UPT ;  /* 0x000000010f00788c */ /* 0x000fc4000bf05270 */
[----:B------:R-:W-:Y:S02]  /*44d0*/  UPLOP3.LUT UP4, UPT, UPT, UPT, UPT, 0x40, 0x4 ;  /* 0x000000000004789c */ /* 0x000fe40003f8e870 */
[----:B------:R-:W-:Y:S01]  /*44e0*/  UISETP.GE.AND UP2, UPT, UR42, 0x1, UPT ;  /* 0x000000012a00788c */ /* 0x000fe2000bf46270 */
[----:B------:R-:W1:Y:S01]  /*44f0*/  LDCU.64 UR22, c[0x0][0xb28] ;  /* 0x00016500ff1677ac */ /* 0x000e620008000a00 */
[----:B------:R-:W-:Y:S02]  /*4500*/  UISETP.NE.AND.EX UP6, UPT, UR39, URZ, UPT, UP6 ;  /* 0x000000ff2700728c */ /* 0x000fe4000bfc5360 */
[----:B------:R-:W-:Y:S02]  /*4510*/  UIADD3 UR33, UPT, UPT, UR21, 0x50, URZ ;  /* 0x0000005015217890 */ /* 0x000fe4000fffe0ff */
[----:B------:R-:W-:Y:S02]  /*4520*/  UIADD3 UR25, UPT, UPT, UR21, 0x58, URZ ;  /* 0x0000005815197890 */ /* 0x000fe4000fffe0ff */
[----:B------:R-:W-:-:S02]  /*4530*/  UIADD3 UR17, UPT, UPT, UR21, 0x60, URZ ;  /* 0x0000006015117890 */ /* 0x000fc4000fffe0ff */
[----:B------:R-:W-:Y:S02]  /*4540*/  UPRMT UR41, UR45, 0x654, UR41 ;  /* 0x000006542d297896 */ /* 0x000fe40008000029 */
[----:B------:R-:W-:Y:S02]  /*4550*/  USHF.R.U32.HI UR44, URZ, UR49, UR6 ;  /* 0x00000031ff2c7299 */ /* 0x000fe40008011606 */
[----:B--2---:R-:W-:Y:S02]  /*4560*/  USHF.R.U32.HI UR43, URZ, UR47, UR43 ;  /* 0x0000002fff2b7299 */ /* 0x004fe4000801162b */
[----:B------:R-:W-:Y:S02]  /*4570*/  UISETP.NE.AND UP0, UPT, UR50, 0x1, UPT ;  /* 0x000000013200788c */ /* 0x000fe4000bf05270 */
[----:B---3--:R-:W-:-:S11]  /*4580*/  UISETP.NE.AND UP3, UPT, UR4, 0x1, UPT ;  /* 0x000000010400788c */ /* 0x008fd6000bf65270 */
.L_x_95:
[C---:B------:R-:W-:Y:S02]  /*4590*/  LEA R8, R10.reuse, UR21, 0x3 ;  /* 0x000000150a087c11 */ /* 0x040fe4000f8e18ff */
[----:B------:R-:W-:Y:S02]  /*45a0*/  SHF.L.U32 R5, R9, 0x1f, RZ ;  /* 0x0000001f09057819 */ /* 0x000fe400000006ff */
[----:B------:R-:W-:Y:S02]  /*45b0*/  LEA R6, R10, UR21, 0x4 ;  /* 0x000000150a067c11 */ /* 0x000fe4000f8e20ff */
[----:B--2---:R-:W2:Y:S02]  /*45c0*/  SYNCS.PHASECHK.TRANS64.TRYWAIT P0, [R8+URZ+0xa0], R5 ;  /* 0x0000a005080075a7 */ /* 0x004ea400080011ff */
[----:B--2---:R-:W-:Y:S05]  /*45d0*/  @!P0 BRA `(.L_x_85) ;  /* 0x0000007c00e88947 */ /* 0x004fea0003800000 */
.L_x_173:
[----:B--2---:R-:W2:Y:S01]  /*45e0*/  LDS.128 R4, [R6+0x110] ;  /* 0x0001100006047984 */ /* 0x004ea20000000c00 */
[----:B------:R-:W-:Y:S01]  /*45f0*/  UISETP.GE.AND UP0, UPT, UR42, 0x1, UPT ;  /* 0x000000012a00788c */ /* 0x000fe2000bf06270 */
[----:B------:R-:W-:Y:S01]  /*4600*/  @!PT LDS RZ, [RZ] ;  /* 0x00000000fffff984 */ /* 0x000fe20000000800 */
[----:B------:R-:W-:Y:S01]  /*4610*/  @!PT LDS RZ, [RZ] ;  /* 0x00000000fffff984 */ /* 0x000fe20000000800 */
[----:B------:R-:W-:Y:S01]  /*4620*/  @!PT LDS RZ, [RZ] ;  /* 0x00000000fffff984 */ /* 0x000fe20000000800 */
[----:B------:R-:W-:Y:S01]  /*4630*/  @!PT LDS RZ, [RZ] ;  /* 0x00000000fffff984 */ /* 0x000fe20000000800 */
[----:B------:R3:W-:Y:S06]  /*4640*/  MEMBAR.ALL.CTA ;  /* 0x0000000000007992 */ /* 0x0007ec0000008000 */
[----:B---3--:R-:W3:Y:S01]  /*4650*/  FENCE.VIEW.ASYNC.S ;  /* 0x00000000000073c6 */ /* 0x008ee20000000000 */
[----:B--2---:R-:W-:Y:S11]  /*4660*/  LOP3.LUT P0, RZ, R6, 0x1, RZ, 0xc0, !PT ;  /* 0x0000000106ff7812 */ /* 0x004ff6000780c0ff */
[----:B------:R-:W-:Y:S02]  /*4670*/  @!UPT UIADD3 URZ, UPT, UPT, URZ, URZ, URZ ;  /* 0x000000fffffff290 */ /* 0x000fe4000fffe0ff */
[----:B---3--:R-:W-:Y:S01]  /*4680*/  VOTEU.ANY UP2, P0 ;  /* 0x0000000000ff7886 */ /* 0x008fe20000040100 */
[----:B------:R-:W-:Y:S11]  /*4690*/  PLOP3.LUT P0, PT, PT, PT, UP2, 0x80, 0x8 ;  /* 0x000000000008781c */ /* 0x000ff60003f0f028 */
[----:B------:R-:W-:Y:S02]  /*46a0*/  @!UPT UIADD3 URZ, UPT, UPT, URZ, URZ, URZ ;  /* 0x000000fffffff290 */ /* 0x000fe4000fffe0ff */
[----:B------:R-:W-:Y:S02]  /*46b0*/  @P0 SHF.R.U32.HI R0, RZ, 0x10, R5 ;  /* 0x00000010ff000819 */ /* 0x000fe40000011605 */
[----:B------:R-:W-:Y:S02]  /*46c0*/  @P0 MOV R2, R4 ;  /* 0x0000000400020202 */ /* 0x000fe40000000f00 */
[----:B------:R-:W-:Y:S01]  /*46d0*/  @P0 R2UR UR4, R0 ;  /* 0x00000000000402ca */ /* 0x000fe200000e0000 */
[----:B------:R-:W-:Y:S01]  /*46e0*/  VIADD R0, R8, 0xb0 ;  /* 0x000000b008007836 */ /* 0x000fe20000000000 */
[----:B------:R-:W-:Y:S02]  /*46f0*/  @P0 LOP3.LUT R4, R5, 0xffff, RZ, 0xc0, !PT ;  /* 0x0000ffff05040812 */ /* 0x000fe400078ec0ff */
[----:B------:R-:W-:Y:S02]  /*4700*/  @P0 R2UR UR6, R2 ;  /* 0x00000000020602ca */ /* 0x000fe400000e0000 */
[----:B------:R-:W-:Y:S02]  /*4710*/  PRMT R0, RZ, 0x654, R0 ;  /* 0x00000654ff007816 */ /* 0x000fe40000000000 */
[----:B------:R-:W-:Y:S02]  /*4720*/  @P0 R2UR UR5, R4 ;  /* 0x00000000040502ca */ /* 0x000fe400000e0000 */
[----:B------:R2:W-:Y:S03]  /*4730*/  SYNCS.ARRIVE.TRANS64.RED.A1T0 RZ, [R0+URZ], RZ ;  /* 0x000000ff00ff79a7 */ /* 0x0005e600081004ff */
[----:B------:R-:W-:Y:S04]  /*4740*/  @UP2 UMOV UR29, UR4 ;  /* 0x00000004001d2c82 */ /* 0x000fe80008000000 */
[----:B------:R-:W-:Y:S04]  /*4750*/  @UP2 UMOV UR14, UR6 ;  /* 0x00000006000e2c82 */ /* 0x000fe80008000000 */
[----:B------:R-:W-:Y:S01]  /*4760*/  @UP2 UMOV UR13, UR5 ;  /* 0x00000005000d2c82 */ /* 0x000fe20008000000 */
[----:B------:R-:W-:Y:S05]  /*4770*/  BRA.U !UP0, `(.L_x_86) ;  /* 0x0000000108c07547 */ /* 0x000fea000b800000 */
[----:B------:R-:W-:Y:S02]  /*4780*/  UIMAD.WIDE.U32 UR18, UR13, UR51, URZ ;  /* 0x000000330d1272a5 */ /* 0x000fe4000f8e00ff */
[----:B------:R-:W-:Y:S02]  /*4790*/  UP2UR UR16, UPR, URZ, 0x4 ;  /* 0x00000004ff107883 */ /* 0x000fe40008000000 */
[----:B------:R-:W-:Y:S02]  /*47a0*/  UISETP.NE.AND UP2, UPT, UR50, 0x1, UPT ;  /* 0x000000013200788c */ /* 0x000fe4000bf45270 */
[----:B------:R-:W-:Y:S02]  /*47b0*/  UIMAD.WIDE.U32 UR26, UR14, UR48, URZ ;  /* 0x000000300e1a72a5 */ /* 0x000fe4000f8e00ff */
[----:B------:R-:W-:Y:S02]  /*47c0*/  USEL UR4, UR37, UR43, !UP2 ;  /* 0x0000002b25047287 */ /* 0x000fe4000d000000 */
[----:B------:R-:W-:Y:S02]  /*47d0*/  UISETP.NE.AND UP0, UPT, UR15, 0x1, UPT ;  /* 0x000000010f00788c */ /* 0x000fe4000bf05270 */
[----:B------:R-:W-:Y:S02]  /*47e0*/  UP2UR UR20, UPR, URZ, 0x2 ;  /* 0x00000002ff147883 */ /* 0x000fe40008000000 */
[----:B------:R-:W-:Y:S02]  /*47f0*/  UISETP.NE.AND UP1, UPT, UR42, 0x1, UPT ;  /* 0x000000012a00788c */ /* 0x000fe4000bf25270 */
[----:B-1----:R-:W-:Y:S02]  /*4800*/  UIMAD.WIDE.U32 UR8, UR4, UR22, URZ ;  /* 0x00000016040872a5 */ /* 0x002fe4000f8e00ff */
[----:B------:R-:W-:Y:S01]  /*4810*/  USEL UR7, UR40, UR44, !UP0 ;  /* 0x0000002c28077287 */ /* 0x000fe2000c000000 */
[----:B------:R-:W-:Y:S02]  /*4820*/  UMOV UR5, UR19 ;  /* 0x0000001300057c82 */ /* 0x000fe40008000000 */
[----:B------:R-:W-:Y:S02]  /*4830*/  USHF.R.U32.HI UR6, URZ, UR47, UR5 ;  /* 0x0000002fff067299 */ /* 0x000fe40008011605 */
[----:B------:R-:W-:Y:S02]  /*4840*/  UIMAD.WIDE.U32 UR10, UR7, UR22, URZ ;  /* 0x00000016070a72a5 */ /* 0x000fe4000f8e00ff */
[----:B------:R-:W-:Y:S02]  /*4850*/  USEL UR6, UR13, UR6, !UP2 ;  /* 0x000000060d067287 */ /* 0x000fe4000d000000 */
[----:B------:R-:W-:Y:S01]  /*4860*/  UISETP.NE.AND UP2, UPT, UR16, URZ, UPT ;  /* 0x000000ff1000728c */ /* 0x000fe2000bf45270 */
[----:B------:R-:W-:Y:S02]  /*4870*/  UMOV UR5, UR27 ;  /* 0x0000001b00057c82 */ /* 0x000fe40008000000 */
[----:B------:R-:W-:Y:S03]  /*4880*/  USHF.R.U32.HI UR12, URZ, UR49, UR5 ;  /* 0x00000031ff0c7299 */ /* 0x000fe60008011605 */
[----:B------:R-:W-:Y:S02]  /*4890*/  UMOV UR5, UR9 ;  /* 0x0000000900057c82 */ /* 0x000fe40008000000 */
[----:B------:R-:W-:Y:S03]  /*48a0*/  @UP1 USHF.R.U32.HI UR4, URZ, UR23, UR5 ;  /* 0x00000017ff041299 */ /* 0x000fe60008011605 */
[----:B------:R-:W-:Y:S01]  /*48b0*/  UMOV UR5, UR11 ;  /* 0x0000000b00057c82 */ /* 0x000fe20008000000 */
[----:B------:R-:W-:Y:S02]  /*48c0*/  UIMAD UR4, UR42, UR4, URZ ;  /* 0x000000042a0472a4 */ /* 0x000fe4000f8e02ff */
[----:B------:R-:W-:Y:S02]  /*48d0*/  @UP1 USHF.R.U32.HI UR7, URZ, UR23, UR5 ;  /* 0x00000017ff071299 */ /* 0x000fe40008011605 */
[----:B------:R-:W-:Y:S02]  /*48e0*/  USEL UR5, UR14, UR12, !UP0 ;  /* 0x0000000c0e057287 */ /* 0x000fe4000c000000 */
[----:B------:R-:W-:Y:S02]  /*48f0*/  UIMAD.WIDE.U32 UR10, UR6, UR22, URZ ;  /* 0x00000016060a72a5 */ /* 0x000fe4000f8e00ff */
[----:B------:R-:W-:Y:S02]  /*4900*/  UIMAD UR8, UR42, UR7, URZ ;  /* 0x000000072a0872a4 */ /* 0x000fe4000f8e02ff */
[----:B------:R-:W-:Y:S03]  /*4910*/  UISETP.GE.AND UP0, UPT, UR6, UR4, UPT ;  /* 0x000000040600728c */ /* 0x000fe6000bf06270 */
[----:B------:R-:W-:Y:S01]  /*4920*/  UMOV UR4, UR11 ;  /* 0x0000000b00047c82 */ /* 0x000fe20008000000 */
[----:B------:R-:W-:Y:S02]  /*4930*/  UISETP.GE.OR UP0, UPT, UR5, UR8, UP0 ;  /* 0x000000080500728c */ /* 0x000fe40008706670 */
[----:B------:R-:W-:Y:S02]  /*4940*/  USHF.R.U32.HI UR4, URZ, UR23, UR4 ;  /* 0x00000017ff047299 */ /* 0x000fe40008011604 */
[----:B------:R-:W-:Y:S02]  /*4950*/  UIMAD.WIDE.U32 UR8, UR5, UR22, URZ ;  /* 0x00000016050872a5 */ /* 0x000fe4000f8e00ff */
[----:B------:R-:W-:Y:S04]  /*4960*/  USEL UR10, UR6, UR4, !UP1 ;  /* 0x00000004060a7287 */ /* 0x000fe8000c800000 */
[----:B------:R-:W-:Y:S01]  /*4970*/  UIADD3 UR11, UPT, UPT, -UR10, URZ, URZ ;  /* 0x000000ff0a0b7290 */ /* 0x000fe2000fffe1ff */
[----:B------:R-:W-:Y:S02]  /*4980*/  @!UP0 UMOV UR4, UR9 ;  /* 0x0000000900048c82 */ /* 0x000fe40008000000 */
[----:B------:R-:W-:Y:S02]  /*4990*/  @!UP0 USHF.R.U32.HI UR4, URZ, UR23, UR4 ;  /* 0x00000017ff048299 */ /* 0x000fe40008011604 */
[----:B------:R-:W-:Y:S02]  /*49a0*/  UIMAD UR8, UR42, UR11, UR6 ;  /* 0x0000000b2a0872a4 */ /* 0x000fe4000f8e0206 */
[----:B------:R-:W-:Y:S02]  /*49b0*/  @!UP0 USEL UR4, UR5, UR4, !UP1 ;  /* 0x0000000405048287 */ /* 0x000fe4000c800000 */
[----:B------:R-:W-:Y:S02]  /*49c0*/  UISETP.NE.AND UP1, UPT, UR20, URZ, UPT ;  /* 0x000000ff1400728c */ /* 0x000fe4000bf25270 */
[----:B------:R-:W-:Y:S02]  /*49d0*/  @!UP0 UIMAD UR8, UR7, UR8, UR4 ;  /* 0x00000008070882a4 */ /* 0x000fe4000f8e0204 */
[----:B------:R-:W-:Y:S02]  /*49e0*/  @!UP0 UIADD3 UR9, UPT, UPT, UR10, -UR4, URZ ;  /* 0x800000040a098290 */ /* 0x000fe4000fffe0ff */
[----:B------:R-:W-:Y:S02]  /*49f0*/  UIADD3 UR4, UPT, UPT, -UR5, URZ, URZ ;  /* 0x000000ff05047290 */ /* 0x000fe4000fffe1ff */
[----:B------:R-:W-:Y:S02]  /*4a00*/  UIADD3 UR7, UPT, UPT, -UR6, URZ, URZ ;  /* 0x000000ff06077290 */ /* 0x000fe4000fffe1ff */
[----:B------:R-:W-:Y:S02]  /*4a10*/  @!UP0 UIMAD UR6, UR9, UR42, UR5 ;  /* 0x0000002a090682a4 */ /* 0x000fe4000f8e0205 */
[----:B------:R-:W-:Y:S02]  /*4a20*/  UIMAD UR14, UR15, UR4, UR14 ;  /* 0x000000040f0e72a4 */ /* 0x000fe4000f8e020e */
[----:B------:R-:W-:Y:S01]  /*4a30*/  UIMAD UR13, UR50, UR7, UR13 ;  /* 0x00000007320d72a4 */ /* 0x000fe2000f8e020d */
[----:B------:R-:W-:Y:S02]  /*4a40*/  @!UP0 UMOV UR5, UR8 ;  /* 0x0000000800058c82 */ /* 0x000fe40008000000 */
[----:B------:R-:W-:Y:S02]  /*4a50*/  UIMAD UR14, UR5, UR15, UR14 ;  /* 0x0000000f050e72a4 */ /* 0x000fe4000f8e020e */
[----:B------:R-:W-:Y:S11]  /*4a60*/  UIMAD UR13, UR6, UR50, UR13 ;  /* 0x00000032060d72a4 */ /* 0x000ff6000f8e020d */
[----:B------:R-:W-:Y:S01]  /*4a70*/  @!UPT UIADD3 URZ, UPT, UPT, URZ, URZ, URZ ;  /* 0x000000fffffff290 */ /* 0x000fe2000fffe0ff */
.L_x_86:
[----:B------:R-:W3:Y:S01]  /*4a80*/  @!UP3 LDCU.128 UR8, c[0x0][0xb10] ;  /* 0x00016200ff08b7ac */ /* 0x000ee20008000c00 */
[----:B------:R-:W-:Y:S02]  /*4a90*/  ISETP.NE.U32.AND P0, PT, RZ, UR38, PT ;  /* 0x00000026ff007c0c */ /* 0x000fe4000bf05070 */
[----:B------:R-:W-:Y:S02]  /*4aa0*/  SHF.L.U32 R4, R11, 0x1f, RZ ;  /* 0x0000001f0b047819 */ /* 0x000fe400000006ff */
[----:B------:R-:W-:Y:S01]  /*4ab0*/  ISETP.NE.AND.EX P0, PT, RZ, UR39, PT, P0 ;  /* 0x00000027ff007c0c */ /* 0x000fe2000bf05300 */
[----:B------:R-:W4:Y:S01]  /*4ac0*/  @!UP3 LDCU UR5, c[0x0][0xb0c] ;  /* 0x00016180ff05b7ac */ /* 0x000f220008000800 */
[----:B------:R-:W-:Y:S02]  /*4ad0*/  USHF.L.U32 UR35, UR30, 0x7, URZ ;  /* 0x000000071e237899 */ /* 0x000fe400080006ff */
[----:B------:R-:W-:Y:S02]  /*4ae0*/  USHF.L.U32 UR34, UR31, 0x8, URZ ;  /* 0x000000081f227899 */ /* 0x000fe400080006ff */
[----:B---3--:R-:W-:Y:S07]  /*4af0*/  UIMAD.WIDE.U32 UR6, UR14, UR8, URZ ;  /* 0x000000080e0672a5 */ /* 0x008fee000f8e00ff */
[----:B------:R-:W-:Y:S01]  /*4b00*/  @!UP3 UMOV UR4, UR7 ;  /* 0x000000070004bc82 */ /* 0x000fe20008000000 */
[----:B----4-:R-:W-:Y:S02]  /*4b10*/  @!UP3 UISETP.NE.AND UP0, UPT, UR5, 0x1, UPT ;  /* 0x000000010500b88c */ /* 0x010fe4000bf05270 */
[----:B------:R-:W-:Y:S02]  /*4b20*/  @!UP3 USHF.R.U32.HI UR4, URZ, UR9, UR4 ;  /* 0x00000009ff04b299 */ /* 0x000fe40008011604 */
[----:B------:R-:W-:Y:S02]  /*4b30*/  UIMAD.WIDE.U32 UR6, UR13, UR11, URZ ;  /* 0x0000000b0d0672a5 */ /* 0x000fe4000f8e00ff */
[----:B------:R-:W-:Y:S02]  /*4b40*/  @!UP3 USEL UR8, UR14, UR4, !UP0 ;  /* 0x000000040e08b287 */ /* 0x000fe4000c000000 */
[----:B------:R-:W-:Y:S03]  /*4b50*/  @!UP3 UISETP.NE.AND UP0, UPT, UR10, 0x1, UPT ;  /* 0x000000010a00b88c */ /* 0x000fe6000bf05270 */
[----:B------:R-:W-:Y:S02]  /*4b60*/  @!UP3 UMOV UR6, UR7 ;  /* 0x000000070006bc82 */ /* 0x000fe40008000000 */
[----:B------:R-:W3:Y:S02]  /*4b70*/  @!UP3 LDCU UR4, c[0x0][0xb20] ;  /* 0x00016400ff04b7ac */ /* 0x000ee40008000800 */
[----:B---3--:R-:W-:Y:S04]  /*4b80*/  @!UP3 USHF.R.U32.HI UR6, URZ, UR4, UR6 ;  /* 0x00000004ff06b299 */ /* 0x008fe80008011606 */
[----:B------:R-:W-:Y:S04]  /*4b90*/  @!UP3 USEL UR6, UR13, UR6, !UP0 ;  /* 0x000000060d06b287 */ /* 0x000fe8000c000000 */
[----:B------:R-:W-:Y:S02]  /*4ba0*/  @!UP3 UIADD3 UR4, UPT, UPT, -UR8, UR6, URZ ;  /* 0x000000060804b290 */ /* 0x000fe4000fffe1ff */
[----:B------:R-:W-:Y:S02]  /*4bb0*/  @!UP3 UIADD3 UR6, UPT, UPT, UR8, -UR6, URZ ;  /* 0x800000060806b290 */ /* 0x000fe4000fffe0ff */
[----:B------:R-:W-:Y:S02]  /*4bc0*/  @!UP3 UIMAD UR14, UR4, UR5, UR14 ;  /* 0x00000005040eb2a4 */ /* 0x000fe4000f8e020e */
[----:B------:R-:W-:Y:S01]  /*4bd0*/  @!UP3 UIMAD UR13, UR6, UR10, UR13 ;  /* 0x0000000a060db2a4 */ /* 0x000fe2000f8e020d */
[----:B------:R-:W-:Y:S11]  /*4be0*/  BRA.U UP4, `(.L_x_87) ;  /* 0x0000000104107547 */ /* 0x000ff6000b800000 */
[----:B--2---:R-:W-:Y:S04]  /*4bf0*/  MOV R0, UR46 ;  /* 0x0000002e00007c02 */ /* 0x004fe80008000f00 */
[----:B------:R-:W-:Y:S04]  /*4c00*/  SHF.L.U32 R5, R0, 0x1f, RZ ;  /* 0x0000001f00057819 */ /* 0x000fe800000006ff */
[----:B------:R-:W2:Y:S02]  /*4c10*/  SYNCS.PHASECHK.TRANS64.TRYWAIT P1, [UR21+0x98], R5 ;  /* 0x00009805ff0075a7 */ /* 0x000ea40008021115 */
[----:B--2---:R-:W-:Y:S05]  /*4c20*/  @!P1 BRA `(.L_x_88) ;  /* 0x0000007800689947 */ /* 0x004fea0003800000 */
.L_x_87:
[----:B------:R-:W-:Y:S05]  /*4c30*/  BRA.U !UP6, `(.L_x_89) ;  /* 0x000000010e387547 */ /* 0x000fea000b800000 */
[----:B------:R-:W-:Y:S01]  /*4c40*/  UPLOP3.LUT UP1, UPT, UPT, UPT, UP5, 0x80, 0x8 ;  /* 0x000000000008789c */ /* 0x000fe20003f2f050 */
[----:B--2---:R-:W-:Y:S01]  /*4c50*/  HFMA2 R0, -RZ, RZ, 0, 5.9604644775390625e-08 ;  /* 0x00000001ff007431 */ /* 0x004fe200000001ff */
[----:B------:R-:W2:Y:S01]  /*4c60*/  LDCU.64 UR8, c[0x0][0x358] ;  /* 0x00006b00ff0877ac */ /* 0x000ea20008000a00 */
[----:B------:R-:W-:Y:S03]  /*4c70*/  IMAD.MOV.U32 R158, RZ, RZ, 0x1 ;  /* 0x00000001ff9e7424 */ /* 0x000fe600078e00ff */
[----:B------:R-:W-:Y:S05]  /*4c80*/  PLOP3.LUT P1, PT, PT, PT, UP1, 0x80, 0x8 ;  /* 0x000000000008781c */ /* 0x000fea0003f2f018 */
[----:B------:R-:W3:Y:S01]  /*4c90*/  @UP1 LDCU.64 UR4, c[0x0][0x888] ;  /* 0x00011100ff0417ac */ /* 0x000ee20008000a00 */
[----:B------:R-:W-:Y:S07]  /*4ca0*/  @UP1 UIMAD UR6, UR36, UR38, URZ ;  /* 0x00000026240612a4 */ /* 0x000fee000f8e02ff */
[----:B------:R-:W-:Y:S01]  /*4cb0*/  @!P1 PRMT R158, R0, 0x7610, R158 ;  /* 0x00007610009e9816 */ /* 0x000fe2000000009e */
[----:B---3--:R-:W-:Y:S06]  /*4cc0*/  @UP1 UIMAD.WIDE UR4, UR6, 0x4, UR4 ;  /* 0x00000004060418a5 */ /* 0x008fec000f8e0204 */
[----:B------:R-:W-:Y:S01]  /*4cd0*/  IMAD.U32 R6, RZ, RZ, UR4 ;  /* 0x00000004ff067e24 */ /* 0x000fe2000f8e00ff */
[----:B------:R-:W-:Y:S04]  /*4ce0*/  MOV R7, UR5 ;  /* 0x0000000500077c02 */ /* 0x000fe80008000f00 */
[----:B------:R-:W3:Y:S01]  /*4cf0*/  @!UP1 LDCU UR4, c[0x0][0x880] ;  /* 0x00011000ff0497ac */ /* 0x000ee20008000800 */
[----:B--2--5:R4:W5:Y:S02]  /*4d00*/  @P1 LDG.E R73, desc[UR8][R6.64] ;  /* 0x0000000806491981 */ /* 0x024964000c1e1900 */
[----:B---34-:R-:W-:Y:S07]  /*4d10*/  @!P1 IMAD.U32 R73, RZ, RZ, UR4 ;  /* 0x00000004ff499e24 */ /* 0x018fee000f8e00ff */
.L_x_89:
[----:B-----5:R-:W-:Y:S01]  /*4d20*/  @!P0 FSETP.EQ.AND P2, PT, R73, RZ, PT ;  /* 0x000000ff4900820b */ /* 0x020fe20003f42000 */
[----:B------:R-:W-:Y:S01]  /*4d30*/  @!UPT UIADD3 URZ, UPT, UPT, URZ, URZ, URZ ;  /* 0x000000fffffff290 */ /* 0x000fe2000fffe0ff */
[----:B------:R-:W-:Y:S11]  /*4d40*/  @!P0 BRA `(.L_x_90) ;  /* 0x0000000000148947 */ /* 0x000ff60003800000 */
[----:B------:R-:W-:Y:S02]  /*4d50*/  LOP3.LUT P0, RZ, R158, 0xff, RZ, 0xc0, !PT ;  /* 0x000000ff9eff7812 */ /* 0x000fe4000780c0ff */
[----:B------:R-:W-:Y:S04]  /*4d60*/  PLOP3.LUT P2, PT, PT, PT, UP1, 0x80, 0x8 ;  /* 0x000000000008781c */ /* 0x000fe80003f4f018 */
[----:B------:R-:W-:Y:S07]  /*4d70*/  PLOP3.LUT P2, PT, P2, PT, PT, 0x8, 0x80 ;  /* 0x000000000080781c */ /* 0x000fee000174e170 */
[----:B------:R-:W-:Y:S11]  /*4d80*/  @P0 FSETP.EQ.AND P2, PT, R73, RZ, PT ;  /* 0x000000ff4900020b */ /* 0x000ff60003f42000 */
[----:B------:R-:W-:Y:S02]  /*4d90*/  @!UPT UIADD3 URZ, UPT, UPT, URZ, URZ, URZ ;  /* 0x000000fffffff290 */ /* 0x000fe4000fffe0ff */
.L_x_90:
[----:B------:R-:W3:Y:S01]  /*4da0*/  SYNCS.PHASECHK.TRANS64.TRYWAIT P0, [UR21+0x70], R4 ;  /* 0x00007004ff0075a7 */ /* 0x000ee20008001115 */
[----:B------:R-:W-:Y:S04]  /*4db0*/  ELECT P1, URZ, PT ;  /* 0x0000000000ff782f */ /* 0x000fe80003820000 */
[----:B------:R-:W-:Y:S01]  /*4dc0*/  PLOP3.LUT P1, PT, P2, P1, PT, 0xf2, 0x2f ;  /* 0x00000000002f781c */ /* 0x000fe20001723e72 */
[----:B------:R-:W-:Y:S01]  /*4dd0*/  @!UPT UIADD3 URZ, UPT, UPT, URZ, URZ, URZ ;  /* 0x000000fffffff290 */ /* 0x000fe2000fffe0ff */
[----:B---3--:R-:W-:Y:S11]  /*4de0*/  @!P0 BRA `(.L_x_91) ;  /* 0x0000007800108947 */ /* 0x008ff60003800000 */
.L_x_176:
[----:B------:R-:W-:Y:S01]  /*4df0*/  @!P1 IADD3 R2, P0, PT, R12, 0x580, RZ ;  /* 0x000005800c029810 */ /* 0x000fe20007f1e0ff */
[----:B------:R-:W-:Y:S01]  /*4e00*/  VOTEU.ALL UP0, P1 ;  /* 0x0000000000ff7886 */ /* 0x000fe20000800000 */
[----:B------:R-:W-:Y:S01]  /*4e10*/  UMOV UR6, 0x0 ;  /* 0x0000000000067882 */ /* 0x000fe20000000000 */
[----:B------:R-:W-:Y:S01]  /*4e20*/  UMOV UR7, 0x10000000 ;  /* 0x1000000000077882 */ /* 0x000fe20000000000 */
[----:B------:R-:W-:Y:S01]  /*4e30*/  @!P1 R2UR UR5, R2 ;  /* 0x00000000020592ca */ /* 0x000fe200000e0000 */
[----:B--2---:R-:W-:Y:S01]  /*4e40*/  @!P1 IMAD.X R0, RZ, RZ, R13, P0 ;  /* 0x000000ffff009224 */ /* 0x004fe200000e060d */
[----:B------:R-:W-:Y:S01]  /*4e50*/  @!UP0 UIADD3 UR32, UPT, UPT, UR21, 0x200, URZ ;  /* 0x0000020015208890 */ /* 0x000fe2000fffe0ff */
[----:B------:R-:W-:Y:S03]  /*4e60*/  VOTEU.ALL UP0, P1 ;  /* 0x0000000000ff7886 */ /* 0x000fe60000800000 */
[----:B------:R-:W-:Y:S01]  /*4e70*/  @!P1 R2UR UR4, R0 ;  /* 0x00000000000492ca */ /* 0x000fe200000e0000 */
[----:B------:R-:W-:Y:S06]  /*4e80*/  @!P1 IMAD.MOV.U32 R0, RZ, RZ, 0x2000 ;  /* 0x00002000ff009424 */ /* 0x000fec00078e00ff */
[----:B------:R-:W-:Y:S06]  /*4e90*/  IMAD.U32 R6, RZ, RZ, UR5 ;  /* 0x00000005ff067e24 */ /* 0x000fec000f8e00ff */
[----:B------:R-:W-:Y:S01]  /*4ea0*/  IMAD.U32 R7, RZ, RZ, UR4 ;  /* 0x00000004ff077e24 */ /* 0x000fe2000f8e00ff */
[----:B------:R-:W-:Y:S04]  /*4eb0*/  @!P1 R2UR UR4, R6 ;  /* 0x00000000060492ca */ /* 0x000fe800000e0000 */
[----:B------:R-:W-:Y:S11]  /*4ec0*/  @!P1 R2UR UR5, R7 ;  /* 0x00000000070592ca */ /* 0x000ff600000e0000 */
[----:B------:R-:W-:Y:S02]  /*4ed0*/  @!UPT UIADD3 URZ, UPT, UPT, URZ, URZ, URZ ;  /* 0x000000fffffff290 */ /* 0x000fe4000fffe0ff */
[----:B------:R2:W-:Y:S01]  /*4ee0*/  @!UP0 UTMALDG.3D [UR32], [UR4], desc[UR6] ;  /* 0x00000620040085b4 */ /* 0x0005e20008011000 */
[----:B------:R3:W-:Y:S01]  /*4ef0*/  @!P1 SYNCS.ARRIVE.TRANS64.RED.A0TR RZ, [UR21+0x50], R0 ;  /* 0x00005000ffff99a7 */ /* 0x0007e20008300415 */
[----:B--2---:R-:W-:Y:S09]  /*4f00*/  UPRMT UR4, UR45, 0x654, UR33 ;  /* 0x000006542d047896 */ /* 0x004ff20008000021 */
[----:B------:R-:W-:Y:S01]  /*4f10*/  SYNCS.ARRIVE.TRANS64.RED.A1T0 RZ, [UR4], RZ ;  /* 0x000000ffffff79a7 */ /* 0x000fe20008100404 */
[----:B------:R-:W2:Y:S02]  /*4f20*/  SYNCS.PHASECHK.TRANS64.TRYWAIT P0, [UR21+0x78], R4 ;  /* 0x00007804ff0075a7 */ /* 0x000ea40008001115 */
[----:B--23--:R-:W-:Y:S05]  /*4f30*/  @!P0 BRA `(.L_x_92) ;  /* 0x0000007400d48947 */ /* 0x00cfea0003800000 */
.L_x_178:
[----:B------:R-:W-:Y:S01]  /*4f40*/  @!P1 IADD3 R2, P0, PT, R12, 0x580, RZ ;  /* 0x000005800c029810 */ /* 0x000fe20007f1e0ff */
[----:B------:R-:W-:Y:S01]  /*4f50*/  VOTEU.ALL UP0, P1 ;  /* 0x0000000000ff7886 */ /* 0x000fe20000800000 */
[----:B------:R-:W-:Y:S01]  /*4f60*/  UMOV UR6, 0x0 ;  /* 0x0000000000067882 */ /* 0x000fe20000000000 */
[----:B------:R-:W-:Y:S01]  /*4f70*/  UMOV UR7, 0x10000000 ;  /* 0x1000000000077882 */ /* 0x000fe20000000000 */
[----:B------:R-:W-:Y:S01]  /*4f80*/  @!P1 R2UR UR5, R2 ;  /* 0x00000000020592ca */ /* 0x000fe200000e0000 */
[----:B------:R-:W-:Y:S01]  /*4f90*/  @!P1 IMAD.X R0, RZ, RZ, R13, P0 ;  /* 0x000000ffff009224 */ /* 0x000fe200000e060d */
[----:B------:R-:W-:Y:S02]  /*4fa0*/  @!UP0 UIADD3 UR26, UPT, UPT, UR34, 0x40, URZ ;  /* 0x00000040221a8890 */ /* 0x000fe4000fffe0ff */
[----:B------:R-:W-:Y:S02]  /*4fb0*/  @!UP0 UIADD3 UR24, UPT, UPT, UR21, 0x2200, URZ ;  /* 0x0000220015188890 */ /* 0x000fe4000fffe0ff */
[----:B------:R-:W-:Y:S01]  /*4fc0*/  @!P1 R2UR UR4, R0 ;  /* 0x00000000000492ca */ /* 0x000fe200000e0000 */
[----:B------:R-:W-:Y:S01]  /*4fd0*/  VOTEU.ALL UP0, P1 ;  /* 0x0000000000ff7886 */ /* 0x000fe20000800000 */
[----:B------:R-:W-:Y:S01]  /*4fe0*/  UMOV UR27, UR35 ;  /* 0x00000023001b7c82 */ /* 0x000fe20008000000 */
[----:B------:R-:W-:Y:S01]  /*4ff0*/  UMOV UR28, UR36 ;  /* 0x00000024001c7c82 */ /* 0x000fe20008000000 */
[----:B------:R-:W-:Y:S03]  /*5000*/  @!P1 IMAD.MOV.U32 R0, RZ, RZ, 0x2000 ;  /* 0x00002000ff009424 */ /* 0x000fe600078e00ff */
[----:B------:R-:W-:Y:S06]  /*5010*/  IMAD.U32 R6, RZ, RZ, UR5 ;  /* 0x00000005ff067e24 */ /* 0x000fec000f8e00ff */
[----:B------:R-:W-:Y:S01]  /*5020*/  IMAD.U32 R7, RZ, RZ, UR4 ;  /* 0x00000004ff077e24 */ /* 0x000fe2000f8e00ff */
[----:B------:R-:W-:Y:S04]  /*5030*/  @!P1 R2UR UR4, R6 ;  /* 0x00000000060492ca */ /* 0x000fe800000e0000 */
[----:B------:R-:W-:Y:S11]  /*5040*/  @!P1 R2UR UR5, R7 ;  /* 0x00000000070592ca */ /* 0x000ff600000e0000 */
[----:B------:R-:W-:Y:S02]  /*5050*/  @!UPT UIADD3 URZ, UPT, UPT, URZ, URZ, URZ ;  /* 0x000000fffffff290 */ /* 0x000fe4000fffe0ff */
[----:B------:R3:W-:Y:S01]  /*5060*/  @!UP0 UTMALDG.3D [UR24], [UR4], desc[UR6] ;  /* 0x00000618040085b4 */ /* 0x0007e20008011000 */
[----:B------:R4:W-:Y:S01]  /*5070*/  @!P1 SYNCS.ARRIVE.TRANS64.RED.A0TR RZ, [UR21+0x58], R0 ;  /* 0x00005800ffff99a7 */ /* 0x0009e20008300415 */
[----:B---3--:R-:W-:Y:S09]  /*5080*/  UPRMT UR4, UR45, 0x654, UR25 ;  /* 0x000006542d047896 */ /* 0x008ff20008000019 */
[----:B------:R-:W-:Y:S01]  /*5090*/  SYNCS.ARRIVE.TRANS64.RED.A1T0 RZ, [UR4], RZ ;  /* 0x000000ffffff79a7 */ /* 0x000fe20008100404 */
[----:B------:R-:W3:Y:S02]  /*50a0*/  SYNCS.PHASECHK.TRANS64.TRYWAIT P0, [UR21+0x80], R4 ;  /* 0x00008004ff0075a7 */ /* 0x000ee40008001115 */
[----:B---34-:R-:W-:Y:S05]  /*50b0*/  @!P0 BRA `(.L_x_93) ;  /* 0x00000074008c8947 */ /* 0x018fea0003800000 */
.L_x_180:
[----:B------:R-:W-:Y:S01]  /*50c0*/  @!P1 IADD3 R2, P0, PT, R12, 0x580, RZ ;  /* 0x000005800c029810 */ /* 0x000fe20007f1e0ff */
[----:B------:R-:W-:Y:S01]  /*50d0*/  VOTEU.ALL UP0, P1 ;  /* 0x0000000000ff7886 */ /* 0x000fe20000800000 */
[----:B------:R-:W-:Y:S01]  /*50e0*/  UMOV UR6, 0x0 ;  /* 0x0000000000067882 */ /* 0x000fe20000000000 */
[----:B------:R-:W-:Y:S01]  /*50f0*/  UMOV UR7, 0x10000000 ;  /* 0x1000000000077882 */ /* 0x000fe20000000000 */
[----:B------:R-:W-:Y:S01]  /*5100*/  @!P1 R2UR UR5, R2 ;  /* 0x00000000020592ca */ /* 0x000fe200000e0000 */
[----:B------:R-:W-:Y:S01]  /*5110*/  @!P1 IMAD.X R0, RZ, RZ, R13, P0 ;  /* 0x000000ffff009224 */ /* 0x000fe200000e060d */
[----:B------:R-:W-:Y:S01]  /*5120*/  @!UP0 UIADD3 UR18, UPT, UPT, UR34, 0x80, URZ ;  /* 0x0000008022128890 */ /* 0x000fe2000fffe0ff */
[----:B------:R-:W-:Y:S01]  /*5130*/  VIADD R10, R10, 0x1 ;  /* 0x000000010a0a7836 */ /* 0x000fe20000000000 */
        /* <DEDUP_REMOVED lines=17> */
.L_x_182:
[----:B------:R-:W-:Y:S01]  /*5250*/  @!P1 IADD3 R2, P0, PT, R12, 0x580, RZ ;  /* 0x000005800c029810 */ /* 0x000fe20007f1e0ff */
[----:B------:R-:W-:Y:S01]  /*5260*/  VOTEU.ALL UP0, P1 ;  /* 0x0000000000ff7886 */ /* 0x000fe20000800000 */
[----:B------:R-:W-:Y:S01]  /*5270*/  UMOV UR6, 0x0 ;  /* 0x0000000000067882 */ /* 0x000fe20000000000 */
[----:B------:R-:W-:Y:S01]  /*5280*/  UMOV UR7, 0x10000000 ;  /* 0x1000000000077882 */ /* 0x000fe20000000000 */
[----:B------:R-:W-:Y:S01]  /*5290*/  @!P1 R2UR UR5, R2 ;  /* 0x00000000020592ca */ /* 0x000fe200000e0000 */
[----:B------:R-:W-:Y:S01]  /*52a0*/  @!P1 IMAD.X R0, RZ, RZ, R13, P0 ;  /* 0x000000ffff009224 */ /* 0x000fe200000e060d */
[----:B------:R-:W-:Y:S01]  /*52b0*/  @!UP0 UIADD3 UR10, UPT, UPT, UR34, 0xc0, URZ ;  /* 0x000000c0220a8890 */ /* 0x000fe2000fffe0ff */
[----:B------:R-:W-:Y:S01]  /*52c0*/  R2UR UR18, R160 ;  /* 0x00000000a01272ca */ /* 0x000fe200000e0000 */
[----:B------:R-:W-:Y:S01]  /*52d0*/  @!UP0 UIADD3 UR8, UPT, UPT, UR21, 0x6200, URZ ;  /* 0x0000620015088890 */ /* 0x000fe2000fffe0ff */
[----:B------:R-:W-:Y:S01]  /*52e0*/  R2UR UR16, R161 ;  /* 0x00000000a11072ca */ /* 0x000fe200000e0000 */
[----:B------:R-:W-:Y:S01]  /*52f0*/  @!UP0 UIADD3 UR9, UPT, UPT, UR21, 0x68, URZ ;  /* 0x0000006815098890 */ /* 0x000fe2000fffe0ff */
[----:B------:R-:W-:Y:S01]  /*5300*/  @!P1 R2UR UR4, R0 ;  /* 0x00000000000492ca */ /* 0x000fe200000e0000 */
[----:B------:R-:W-:Y:S01]  /*5310*/  VOTEU.ALL UP0, P1 ;  /* 0x0000000000ff7886 */ /* 0x000fe20000800000 */
[----:B------:R-:W-:Y:S01]  /*5320*/  UMOV UR11, UR35 ;  /* 0x00000023000b7c82 */ /* 0x000fe20008000000 */
[----:B------:R-:W-:Y:S01]  /*5330*/  UMOV UR12, UR36 ;  /* 0x00000024000c7c82 */ /* 0x000fe20008000000 */
[C---:B------:R-:W-:Y:S01]  /*5340*/  ISETP.NE.AND P0, PT, R10.reuse, 0x2, PT ;  /* 0x000000020a00780c */ /* 0x040fe20003f05270 */
[----:B------:R-:W-:Y:S01]  /*5350*/  UMOV UR36, UR29 ;  /* 0x0000001d00247c82 */ /* 0x000fe20008000000 */
[----:B--2---:R-:W-:Y:S01]  /*5360*/  IMAD.U32 R4, RZ, RZ, UR5 ;  /* 0x00000005ff047e24 */ /* 0x004fe2000f8e00ff */
[----:B------:R-:W-:Y:S01]  /*5370*/  LOP3.LUT R11, R11, 0x1, RZ, 0x3c, !PT ;  /* 0x000000010b0b7812 */ /* 0x000fe200078e3cff */
[----:B------:R-:W-:Y:S01]  /*5380*/  UPLOP3.LUT UP4, UPT, UPT, UPT, UPT, 0x80, 0x8 ;  /* 0x000000000008789c */ /* 0x000fe20003f8f070 */
[----:B------:R-:W-:Y:S01]  /*5390*/  SEL R0, RZ, 0x1, P0 ;  /* 0x00000001ff007807 */ /* 0x000fe20000000000 */
[----:B------:R-:W-:Y:S01]  /*53a0*/  UIADD3 UR31, UPT, UPT, UR13, UR18, URZ ;  /* 0x000000120d1f7290 */ /* 0x000fe2000fffe0ff */
[----:B------:R-:W-:Y:S01]  /*53b0*/  SEL R10, R10, RZ, P0 ;  /* 0x000000ff0a0a7207 */ /* 0x000fe20000000000 */
[----:B------:R-:W-:Y:S01]  /*53c0*/  UIADD3 UR30, UPT, UPT, UR14, UR16, URZ ;  /* 0x000000100e1e7290 */ /* 0x000fe2000fffe0ff */
[----:B------:R-:W-:Y:S01]  /*53d0*/  IMAD.U32 R5, RZ, RZ, UR4 ;  /* 0x00000004ff057e24 */ /* 0x000fe2000f8e00ff */
[----:B------:R-:W-:Y:S02]  /*53e0*/  @!P1 R2UR UR4, R4 ;  /* 0x00000000040492ca */ /* 0x000fe400000e0000 */
[----:B------:R-:W-:Y:S02]  /*53f0*/  LOP3.LUT R9, R9, R0, RZ, 0x3c, !PT ;  /* 0x0000000009097212 */ /* 0x000fe400078e3cff */
[----:B------:R-:W-:Y:S11]  /*5400*/  @!P1 R2UR UR5, R5 ;  /* 0x00000000050592ca */ /* 0x000ff600000e0000 */
[----:B------:R-:W-:Y:S02]  /*5410*/  @!UPT UIADD3 URZ, UPT, UPT, URZ, URZ, URZ ;  /* 0x000000fffffff290 */ /* 0x000fe4000fffe0ff */
[----:B------:R2:W-:Y:S01]  /*5420*/  @!UP0 UTMALDG.3D [UR8], [UR4], desc[UR6] ;  /* 0x00000608040085b4 */ /* 0x0005e20008011000 */
[----:B------:R2:W-:Y:S01]  /*5430*/  @!P1 SYNCS.ARRIVE.TRANS64.RED.A0TR RZ, [UR21+0x68], R3 ;  /* 0x00006803ffff99a7 */ /* 0x0005e20008300415 */
[----:B------:R-:W-:Y:S01]  /*5440*/  SYNCS.ARRIVE.TRANS64.RED.A1T0 RZ, [UR41], RZ ;  /* 0x000000ffffff79a7 */ /* 0x000fe20008100429 */
[----:B------:R-:W-:Y:S05]  /*5450*/  BRA.U UP2, `(.L_x_95) ;  /* 0xfffffff1024c7547 */ /* 0x000fea000b83ffff */
[----:B--2---:R-:W-:-:S04]  /*5460*/  SHF.L.U32 R3, R11, 0x1f, RZ ;  /* 0x0000001f0b037819 */ /* 0x004fc800000006ff */
[----:B------:R-:W2:Y:S02]  /*5470*/  SYNCS.PHASECHK.TRANS64.TRYWAIT P0, [UR21+0x70], R3 ;  /* 0x00007003ff0075a7 */ /* 0x000ea40008001115 */
[----:B--2---:R-:W-:Y:S05]  /*5480*/  @!P0 BRA `(.L_x_96) ;  /* 0x0000007000c88947 */ /* 0x004fea0003800000 */
.L_x_184:
[----:B------:R-:W3:Y:S02]  /*5490*/  SYNCS.PHASECHK.TRANS64.TRYWAIT P0, [UR21+0x78], R3 ;  /* 0x00007803ff0075a7 */ /* 0x000ee40008001115 */
[----:B---3--:R-:W-:Y:S05]  /*54a0*/  @!P0 BRA `(.L_x_97) ;  /* 0x0000007000d88947 */ /* 0x008fea0003800000 */
.L_x_186:
[----:B------:R-:W3:Y:S02]  /*54b0*/  SYNCS.PHASECHK.TRANS64.TRYWAIT P0, [UR21+0x80], R3 ;  /* 0x00008003ff0075a7 */ /* 0x000ee40008001115 */
[----:B---3--:R-:W-:Y:S05]  /*54c0*/  @!P0 BRA `(.L_x_98) ;  /* 0x0000007000e88947 */ /* 0x008fea0003800000 */
.L_x_188:
[----:B--2---:R-:W-:-:S07]  /*54d0*/  MOV R0, UR21 ;  /* 0x0000001500007c02 */ /* 0x004fce0008000f00 */
.L_x_99:
[----:B--2---:R-:W-:-:S04]  /*54e0*/  SHF.L.U32 R3, R11, 0x1f, RZ ;  /* 0x0000001f0b037819 */ /* 0x004fc800000006ff */
[----:B------:R2:W3:Y:S03]  /*54f0*/  SYNCS.PHASECHK.TRANS64.TRYWAIT P0, [R0+URZ+0x88], R3 ;  /* 0x00008803000075a7 */ /* 0x0004e600080011ff */
[----:B---3--:R-:W-:Y:S05]  /*5500*/  @!P0 NANOSLEEP.SYNCS 0x989680 ;  /* 0x009896800000895d */ /* 0x008fea0003900000 */
[----:B------:R-:W3:Y:S02]  /*5510*/  @!P0 SYNCS.PHASECHK.TRANS64 P0, [R0+URZ+0x88], R3 ;  /* 0x00008803000085a7 */ /* 0x000ee400080010ff */
[----:B-1-3--:R-:W-:Y:S05]  /*5520*/  @P0 EXIT ;  /* 0x000000000000094d */ /* 0x00afea0003800000 */
[----:B------:R-:W-:Y:S05]  /*5530*/  BRA `(.L_x_99) ;  /* 0xfffffffc00e87947 */ /* 0x000fea000383ffff */
.L_x_84:
[----:B------:R-:W-:-:S06]  /*5540*/  UISETP.GE.AND UP0, UPT, UR18, 0x4, UPT ;  /* 0x000000041200788c */ /* 0x000fcc000bf06270 */
[----:B------:R-:W-:-:S13]  /*5550*/  PLOP3.LUT P0, PT, PT, PT, UP0, 0x80, 0x8 ;  /* 0x000000000008781c */ /* 0x000fda0003f0f008 */
[----:B-1----:R-:W-:Y:S05]  /*5560*/  @!P0 EXIT ;  /* 0x000000000000894d */ /* 0x002fea0003800000 */
[----:B------:R-:W-:Y:S01]  /*5570*/  BAR.SYNC.DEFER_BLOCKING 0x6, 0xa0 ;  /* 0x0182800000007b1d */ /* 0x000fe20000010000 */
[C---:B------:R-:W-:Y:S01]  /*5580*/  IMAD.SHL.U32 R4, R172.reuse, 0x40, RZ ;  /* 0x00000040ac047824 */ /* 0x040fe200078e00ff */
[C---:B------:R-:W-:Y:S01]  /*5590*/  LOP3.LUT R176, R172.reuse, 0x60, RZ, 0xc0, !PT ;  /* 0x00000060acb07812 */ /* 0x040fe200078ec0ff */
[C---:B------:R-:W-:Y:S01]  /*55a0*/  IMAD.SHL.U32 R137, R172.reuse, 0x8, RZ ;  /* 0x00000008ac897824 */ /* 0x040fe200078e00ff */
[C---:B------:R-:W-:Y:S01]  /*55b0*/  LOP3.LUT R174, R172.reuse, 0x2, RZ, 0xc0, !PT ;  /* 0x00000002acae7812 */ /* 0x040fe200078ec0ff */
[----:B------:R-:W-:Y:S01]  /*55c0*/  IMAD.U32 R69, R172, 0x10000, RZ ;  /* 0x00010000ac457824 */ /* 0x000fe200078e00ff */
[----:B------:R-:W-:Y:S02]  /*55d0*/  UMOV UR44, 0x400 ;  /* 0x00000400002c7882 */ /* 0x000fe40000000000 */
[----:B------:R-:W1:Y:S01]  /*55e0*/  LDC.64 R156, c[0x0][0x8b0] ;  /* 0x00022c00ff9c7b82 */ /* 0x000e620000000a00 */
[----:B------:R-:W-:Y:S01]  /*55f0*/  ULEA UR44, UR45, UR44, 0x18 ;  /* 0x0000002c2d2c7291 */ /* 0x000fe2000f8ec0ff */
[----:B------:R-:W-:Y:S01]  /*5600*/  LOP3.LUT R6, R4, 0x180, RZ, 0xc0, !PT ;  /* 0x0000018004067812 */ /* 0x000fe200078ec0ff */
[----:B------:R-:W-:Y:S01]  /*5610*/  HFMA2 R164, -RZ, RZ, 0, 0 ;  /* 0x00000000ffa47431 */ /* 0x000fe200000001ff */
[----:B------:R-:W-:Y:S01]  /*5620*/  LOP3.LUT R172, R172, 0x4, RZ, 0xc0, !PT ;  /* 0x00000004acac7812 */ /* 0x000fe200078ec0ff */
[----:B------:R-:W-:Y:S01]  /*5630*/  UIADD3 UR4, UPT, UPT, UR44, 0x8200, URZ ;  /* 0x000082002c047890 */ /* 0x000fe2000fffe0ff */
[----:B------:R-:W-:Y:S01]  /*5640*/  LOP3.LUT R137, R6, 0x30, R137, 0xf8, !PT ;  /* 0x0000003006897812 */ /* 0x000fe200078ef889 */
[----:B------:R-:W-:Y:S01]  /*5650*/  UIADD3 UR5, UPT, UPT, UR44, 0x200, URZ ;  /* 0x000002002c057890 */ /* 0x000fe2000fffe0ff */
[----:B------:R-:W2:Y:S01]  /*5660*/  LDC.64 R138, c[0x0][0x8a8] ;  /* 0x00022a00ff8a7b82 */ /* 0x000ea20000000a00 */
[----:B------:R-:W-:Y:S01]  /*5670*/  LOP3.LUT R69, R69, 0x600000, RZ, 0xc0, !PT ;  /* 0x0060000045457812 */ /* 0x000fe200078ec0ff */
[----:B------:R-:W-:Y:S01]  /*5680*/  IMAD.MOV.U32 R68, RZ, RZ, RZ ;  /* 0x000000ffff447224 */ /* 0x000fe200078e00ff */
[----:B------:R-:W-:Y:S01]  /*5690*/  LOP3.LUT R137, R137, 0x1e40, R4, 0xf8, !PT ;  /* 0x00001e4089897812 */ /* 0x000fe200078ef804 */
[----:B------:R-:W-:Y:S01]  /*56a0*/  IMAD.MOV.U32 R170, RZ, RZ, RZ ;  /* 0x000000ffffaa7224 */ /* 0x000fe200078e00ff */
[----:B------:R-:W-:Y:S01]  /*56b0*/  CS2R R168, SRZ ;  /* 0x0000000000a87805 */ /* 0x000fe2000001ff00 */
[----:B------:R-:W-:Y:S01]  /*56c0*/  IMAD.MOV.U32 R167, RZ, RZ, RZ ;  /* 0x000000ffffa77224 */ /* 0x000fe200078e00ff */
[----:B------:R-:W-:Y:S01]  /*56d0*/  IADD3 R171, PT, PT, -R172, 0x2, RZ ;  /* 0x00000002acab7810 */ /* 0x000fe20007ffe1ff */
[----:B------:R-:W-:Y:S01]  /*56e0*/  VIADD R173, R137, UR44 ;  /* 0x0000002c89ad7c36 */ /* 0x000fe20008000000 */
[----:B------:R-:W3:Y:S01]  /*56f0*/  LDS R0, [UR44+0x130] ;  /* 0x0001302cff007984 */ /* 0x000ee20008000800 */
[----:B------:R-:W-:Y:S01]  /*5700*/  IADD3 R166, PT, PT, -R174, RZ, RZ ;  /* 0x000000ffaea67210 */ /* 0x000fe20007ffe1ff */
[----:B------:R-:W-:Y:S01]  /*5710*/  IMAD.U32 R177, RZ, RZ, UR5 ;  /* 0x00000005ffb17e24 */ /* 0x000fe2000f8e00ff */
[----:B------:R-:W-:Y:S01]  /*5720*/  MOV R175, UR4 ;  /* 0x0000000400af7c02 */ /* 0x000fe20008000f00 */
[----:B------:R-:W-:Y:S01]  /*5730*/  IMAD.MOV R165, RZ, RZ, -R172 ;  /* 0x000000ffffa57224 */ /* 0x000fe200078e0aac */
[----:B------:R-:W4:Y:S01]  /*5740*/  LDCU UR58, c[0x0][0x370] ;  /* 0x00006e00ff3a77ac */ /* 0x000f220008000800 */
[----:B------:R-:W-:Y:S01]  /*5750*/  VIADD R173, R173, 0x200 ;  /* 0x00000200adad7836 */ /* 0x000fe20000000000 */
[----:B------:R-:W1:Y:S01]  /*5760*/  LDCU.64 UR62, c[0x0][0x348] ;  /* 0x00006900ff3e77ac */ /* 0x000e620008000a00 */
[----:B------:R-:W1:Y:S01]  /*5770*/  LDCU UR43, c[0x0][0xb0c] ;  /* 0x00016180ff2b77ac */ /* 0x000e620008000800 */
[----:B------:R-:W1:Y:S01]  /*5780*/  LDCU UR39, c[0x0][0xb30] ;  /* 0x00016600ff2777ac */ /* 0x000e620008000800 */
[----:B------:R-:W1:Y:S01]  /*5790*/  LDCU.64 UR56, c[0x0][0x888] ;  /* 0x00011100ff3877ac */ /* 0x000e620008000a00 */
[----:B------:R-:W1:Y:S01]  /*57a0*/  LDCU.64 UR40, c[0x0][0xb28] ;  /* 0x00016500ff2877ac */ /* 0x000e620008000a00 */
[----:B------:R-:W1:Y:S01]  /*57b0*/  LDCU.64 UR60, c[0x0][0x890] ;  /* 0x00011200ff3c77ac */ /* 0x000e620008000a00 */
[----:B------:R-:W1:Y:S01]  /*57c0*/  LDCU.128 UR52, c[0x0][0xb10] ;  /* 0x00016200ff3477ac */ /* 0x000e620008000c00 */
[----:B------:R-:W1:Y:S02]  /*57d0*/  LDCU UR47, c[0x0][0x374] ;  /* 0x00006e80ff2f77ac */ /* 0x000e640008000800 */
[----:B-1234-:R-:W-:-:S07]  /*57e0*/  IADD3 R69, PT, PT, R0, R69, RZ ;  /* 0x0000004500457210 */ /* 0x01efce0007ffe0ff */
.L_x_144:
[C---:B------:R-:W-:Y:S02]  /*57f0*/  LEA R3, R164.reuse, UR44, 0x3 ;  /* 0x0000002ca4037c11 */ /* 0x040fe4000f8e18ff */
[----:B------:R-:W-:Y:S02]  /*5800*/  SHF.L.U32 R0, R169, 0x1f, RZ ;  /* 0x0000001fa9007819 */ /* 0x000fe400000006ff */
[----:B------:R-:W-:Y:S02]  /*5810*/  LEA R5, R164, UR44, 0x4 ;  /* 0x0000002ca4057c11 */ /* 0x000fe4000f8e20ff */
[----:B-1----:R-:W1:Y:S02]  /*5820*/  SYNCS.PHASECHK.TRANS64.TRYWAIT P0, [R3+URZ+0xa0], R0 ;  /* 0x0000a000030075a7 */ /* 0x002e6400080011ff */
[----:B-1----:R-:W-:Y:S05]  /*5830*/  @!P0 BRA `(.L_x_100) ;  /* 0x0000007000248947 */ /* 0x002fea0003800000 */
.L_x_189:
        /* <DEDUP_REMOVED lines=11> */
[----:B------:R-:W-:Y:S01]  /*58f0*/  PLOP3.LUT P0, PT, PT, PT, UP1, 0x80, 0x8 ;  /* 0x000000000008781c */ /* 0x000fe20003f0f018 */
[----:B------:R-:W-:Y:S11]  /*5900*/  UP2UR UR46, UPR, URZ, 0x2 ;  /* 0x00000002ff2e7883 */ /* 0x000ff60008000000 */
[----:B------:R-:W-:Y:S01]  /*5910*/  @!UPT UIADD3 URZ, UPT, UPT, URZ, URZ, URZ ;  /* 0x000000fffffff290 */ /* 0x000fe2000fffe0ff */
[----:B-1----:R-:W-:Y:S02]  /*5920*/  @P0 SHF.R.U32.HI R0, RZ, 0x10, R5 ;  /* 0x00000010ff000819 */ /* 0x002fe40000011605 */
        /* <DEDUP_REMOVED lines=12> */
[----:B------:R-:W2:Y:S01]  /*59f0*/  LDCU UR12, c[0x0][0xb20] ;  /* 0x00016400ff0c77ac */ /* 0x000ea20008000800 */
[----:B------:R-:W-:Y:S02]  /*5a00*/  UIMAD.WIDE.U32 UR4, UR47, UR55, URZ ;  /* 0x000000372f0472a5 */ /* 0x000fe4000f8e00ff */
[----:B------:R-:W-:Y:S02]  /*5a10*/  UIMAD.WIDE.U32 UR6, UR58, UR52, URZ ;  /* 0x000000343a0672a5 */ /* 0x000fe4000f8e00ff */
[----:B------:R-:W-:Y:S02]  /*5a20*/  UISETP.NE.AND UP0, UPT, UR54, 0x1, UPT ;  /* 0x000000013600788c */ /* 0x000fe4000bf05270 */
[----:B------:R-:W-:Y:S02]  /*5a30*/  UIMAD.WIDE.U32 UR8, UR37, UR55, URZ ;  /* 0x00000037250872a5 */ /* 0x000fe4000f8e00ff */
[----:B------:R-:W-:Y:S02]  /*5a40*/  UIMAD.WIDE.U32 UR10, UR38, UR52, URZ ;  /* 0x00000034260a72a5 */ /* 0x000fe4000f8e00ff */
[----:B------:R-:W-:Y:S02]  /*5a50*/  UISETP.NE.AND UP1, UPT, UR43, 0x1, UPT ;  /* 0x000000012b00788c */ /* 0x000fe4000bf25270 */
[----:B------:R-:W-:Y:S01]  /*5a60*/  UISETP.NE.AND UP2, UPT, UR42, 0x1, UPT ;  /* 0x000000012a00788c */ /* 0x000fe2000bf45270 */
[----:B------:R-:W-:Y:S02]  /*5a70*/  UMOV UR4, UR5 ;  /* 0x0000000500047c82 */ /* 0x000fe40008000000 */
[----:B--2---:R-:W-:Y:S03]  /*5a80*/  USHF.R.U32.HI UR5, URZ, UR12, UR4 ;  /* 0x0000000cff057299 */ /* 0x004fe60008011604 */
[----:B------:R-:W-:Y:S02]  /*5a90*/  UMOV UR4, UR7 ;  /* 0x0000000700047c82 */ /* 0x000fe40008000000 */
[----:B------:R-:W-:Y:S02]  /*5aa0*/  USHF.R.U32.HI UR7, URZ, UR53, UR4 ;  /* 0x00000035ff077299 */ /* 0x000fe40008011604 */
[----:B------:R-:W-:Y:S02]  /*5ab0*/  USEL UR4, UR47, UR5, !UP0 ;  /* 0x000000052f047287 */ /* 0x000fe4000c000000 */
[----:B------:R-:W-:Y:S01]  /*5ac0*/  USEL UR7, UR58, UR7, !UP1 ;  /* 0x000000073a077287 */ /* 0x000fe2000c800000 */
[----:B------:R-:W-:Y:S01]  /*5ad0*/  UMOV UR5, UR9 ;  /* 0x0000000900057c82 */ /* 0x000fe20008000000 */
[----:B------:R-:W-:Y:S02]  /*5ae0*/  UIMAD.WIDE.U32 UR8, UR4, UR40, URZ ;  /* 0x00000028040872a5 */ /* 0x000fe4000f8e00ff */
[----:B------:R-:W-:Y:S03]  /*5af0*/  USHF.R.U32.HI UR6, URZ, UR12, UR5 ;  /* 0x0000000cff067299 */ /* 0x000fe60008011605 */
[----:B------:R-:W-:Y:S01]  /*5b00*/  UMOV UR5, UR11 ;  /* 0x0000000b00057c82 */ /* 0x000fe20008000000 */
[----:B------:R-:W-:Y:S02]  /*5b10*/  UIMAD.WIDE.U32 UR10, UR7, UR40, URZ ;  /* 0x00000028070a72a5 */ /* 0x000fe4000f8e00ff */
[----:B------:R-:W-:Y:S02]  /*5b20*/  USHF.R.U32.HI UR12, URZ, UR53, UR5 ;  /* 0x00000035ff0c7299 */ /* 0x000fe40008011605 */
[----:B------:R-:W-:Y:S01]  /*5b30*/  USEL UR6, UR37, UR6, !UP0 ;  /* 0x0000000625067287 */ /* 0x000fe2000c000000 */
[----:B------:R-:W-:Y:S02]  /*5b40*/  UMOV UR5, UR9 ;  /* 0x0000000900057c82 */ /* 0x000fe40008000000 */
[----:B------:R-:W-:Y:S01]  /*5b50*/  UMOV UR10, UR11 ;  /* 0x0000000b000a7c82 */ /* 0x000fe20008000000 */
[----:B------:R-:W-:Y:S02]  /*5b60*/  @UP2 USHF.R.U32.HI UR4, URZ, UR41, UR5 ;  /* 0x00000029ff042299 */ /* 0x000fe40008011605 */
[----:B------:R-:W-:Y:S02]  /*5b70*/  @UP2 USHF.R.U32.HI UR7, URZ, UR41, UR10 ;  /* 0x00000029ff072299 */ /* 0x000fe4000801160a */
[----:B------:R-:W-:Y:S02]  /*5b80*/  UIMAD UR4, UR42, UR4, URZ ;  /* 0x000000042a0472a4 */ /* 0x000fe4000f8e02ff */
[----:B------:R-:W-:Y:S02]  /*5b90*/  UIMAD.WIDE.U32 UR10, UR6, UR40, URZ ;  /* 0x00000028060a72a5 */ /* 0x000fe4000f8e00ff */
[----:B------:R-:W-:Y:S02]  /*5ba0*/  USEL UR5, UR38, UR12, !UP1 ;  /* 0x0000000c26057287 */ /* 0x000fe4000c800000 */
[----:B------:R-:W-:Y:S02]  /*5bb0*/  UIMAD UR8, UR42, UR7, URZ ;  /* 0x000000072a0872a4 */ /* 0x000fe4000f8e02ff */
[----:B------:R-:W-:Y:S03]  /*5bc0*/  UISETP.GE.AND UP0, UPT, UR6, UR4, UPT ;  /* 0x000000040600728c */ /* 0x000fe6000bf06270 */
[----:B------:R-:W-:Y:S01]  /*5bd0*/  UMOV UR4, UR11 ;  /* 0x0000000b00047c82 */ /* 0x000fe20008000000 */
[----:B------:R-:W-:Y:S02]  /*5be0*/  UISETP.GE.OR UP0, UPT, UR5, UR8, UP0 ;  /* 0x000000080500728c */ /* 0x000fe40008706670 */
[----:B------:R-:W-:Y:S02]  /*5bf0*/  USHF.R.U32.HI UR4, URZ, UR41, UR4 ;  /* 0x00000029ff047299 */ /* 0x000fe40008011604 */
[----:B------:R-:W-:Y:S02]  /*5c00*/  UIMAD.WIDE.U32 UR8, UR5, UR40, URZ ;  /* 0x00000028050872a5 */ /* 0x000fe4000f8e00ff */
[----:B------:R-:W-:Y:S02]  /*5c10*/  USEL UR11, UR6, UR4, !UP2 ;  /* 0x00000004060b7287 */ /* 0x000fe4000d000000 */
[----:B------:R-:W-:Y:S02]  /*5c20*/  UIADD3 UR8, UPT, UPT, -UR5, URZ, URZ ;  /* 0x000000ff05087290 */ /* 0x000fe4000fffe1ff */
[----:B------:R-:W-:Y:S01]  /*5c30*/  UIADD3 UR10, UPT, UPT, -UR11, URZ, URZ ;  /* 0x000000ff0b0a7290 */ /* 0x000fe2000fffe1ff */
[----:B------:R-:W-:Y:S01]  /*5c40*/  @!UP0 UMOV UR4, UR9 ;  /* 0x0000000900048c82 */ /* 0x000fe20008000000 */
[----:B------:R-:W-:Y:S02]  /*5c50*/  UIADD3 UR9, UPT, UPT, -UR6, URZ, URZ ;  /* 0x000000ff06097290 */ /* 0x000fe4000fffe1ff */
[----:B------:R-:W-:Y:S02]  /*5c60*/  @!UP0 USHF.R.U32.HI UR4, URZ, UR41, UR4 ;  /* 0x00000029ff048299 */ /* 0x000fe40008011604 */
[----:B------:R-:W-:Y:S02]  /*5c70*/  UIMAD UR10, UR42, UR10, UR6 ;  /* 0x0000000a2a0a72a4 */ /* 0x000fe4000f8e0206 */
[----:B------:R-:W-:Y:S04]  /*5c80*/  @!UP0 USEL UR4, UR5, UR4, !UP2 ;  /* 0x0000000405048287 */ /* 0x000fe8000d000000 */
[----:B------:R-:W-:Y:S02]  /*5c90*/  @!UP0 UIMAD UR10, UR7, UR10, UR4 ;  /* 0x0000000a070a82a4 */ /* 0x000fe4000f8e0204 */
[----:B------:R-:W-:Y:S02]  /*5ca0*/  @!UP0 UIADD3 UR11, UPT, UPT, UR11, -UR4, URZ ;  /* 0x800000040b0b8290 */ /* 0x000fe4000fffe0ff */
[----:B------:R-:W-:Y:S02]  /*5cb0*/  UIMAD UR7, UR43, UR8, UR38 ;  /* 0x000000082b0772a4 */ /* 0x000fe4000f8e0226 */
[----:B------:R-:W-:Y:S02]  /*5cc0*/  @!UP0 UIMAD UR6, UR11, UR42, UR5 ;  /* 0x0000002a0b0682a4 */ /* 0x000fe4000f8e0205 */
[----:B------:R-:W-:Y:S01]  /*5cd0*/  UIMAD UR4, UR54, UR9, UR37 ;  /* 0x00000009360472a4 */ /* 0x000fe2000f8e0225 */
[----:B------:R-:W-:Y:S02]  /*5ce0*/  @!UP0 UMOV UR5, UR10 ;  /* 0x0000000a00058c82 */ /* 0x000fe40008000000 */
[----:B------:R-:W-:Y:S02]  /*5cf0*/  UIMAD UR38, UR5, UR43, UR7 ;  /* 0x0000002b052672a4 */ /* 0x000fe4000f8e0207 */
[----:B------:R-:W-:Y:S11]  /*5d00*/  UIMAD UR37, UR6, UR54, UR4 ;  /* 0x00000036062572a4 */ /* 0x000ff6000f8e0204 */
[----:B------:R-:W-:Y:S01]  /*5d10*/  @!UPT UIADD3 URZ, UPT, UPT, URZ, URZ, URZ ;  /* 0x000000fffffff290 */ /* 0x000fe2000fffe0ff */
.L_x_101:
[----:B------:R-:W-:Y:S01]  /*5d20*/  UISETP.NE.AND UP0, UPT, UR39, 0x1, UPT ;  /* 0x000000012700788c */ /* 0x000fe2000bf05270 */
[----:B------:R-:W-:Y:S01]  /*5d30*/  R2UR UR11, R177 ;  /* 0x00000000b10b72ca */ /* 0x000fe200000e0000 */
[----:B------:R-:W-:Y:S01]  /*5d40*/  USHF.L.U32 UR50, UR30, 0x7, URZ ;  /* 0x000000071e327899 */ /* 0x000fe200080006ff */
[----:B------:R-:W-:Y:S01]  /*5d50*/  IADD3 R164, PT, PT, R164, 0x1, RZ ;  /* 0x00000001a4a47810 */ /* 0x000fe20007ffe0ff */
[----:B------:R-:W-:Y:S07]  /*5d60*/  USHF.L.U32 UR49, UR31, 0x8, URZ ;  /* 0x000000081f317899 */ /* 0x000fee00080006ff */
[----:B------:R-:W2:Y:S01]  /*5d70*/  @!UP0 LDCU.128 UR12, c[0x0][0xb10] ;  /* 0x00016200ff0c87ac */ /* 0x000ea20008000c00 */
[----:B------:R-:W3:Y:S01]  /*5d80*/  @!UP0 LDCU UR5, c[0x0][0xb0c] ;  /* 0x00016180ff0587ac */ /* 0x000ee20008000800 */
[----:B------:R-:W4:Y:S01]  /*5d90*/  @!UP0 LDCU UR10, c[0x0][0xb20] ;  /* 0x00016400ff0a87ac */ /* 0x000f220008000800 */
[----:B--2---:R-:W-:Y:S02]  /*5da0*/  UIMAD.WIDE.U32 UR8, UR38, UR12, URZ ;  /* 0x0000000c260872a5 */ /* 0x004fe4000f8e00ff */
[----:B------:R-:W-:Y:S02]  /*5db0*/  UIMAD.WIDE.U32 UR6, UR37, UR15, URZ ;  /* 0x0000000f250672a5 */ /* 0x000fe4000f8e00ff */
[----:B------:R-:W-:Y:S03]  /*5dc0*/  @!UP0 UISETP.NE.AND UP1, UPT, UR14, 0x1, UPT ;  /* 0x000000010e00888c */ /* 0x000fe6000bf25270 */
[----:B------:R-:W-:Y:S01]  /*5dd0*/  @!UP0 UMOV UR4, UR9 ;  /* 0x0000000900048c82 */ /* 0x000fe20008000000 */
[----:B---3--:R-:W-:Y:S02]  /*5de0*/  @!UP0 UISETP.NE.AND UP2, UPT, UR5, 0x1, UPT ;  /* 0x000000010500888c */ /* 0x008fe4000bf45270 */
[----:B------:R-:W-:Y:S01]  /*5df0*/  @!UP0 USHF.R.U32.HI UR4, URZ, UR13, UR4 ;  /* 0x0000000dff048299 */ /* 0x000fe20008011604 */
[----:B------:R-:W-:Y:S02]  /*5e00*/  @!UP0 UMOV UR6, UR7 ;  /* 0x0000000700068c82 */ /* 0x000fe40008000000 */
[----:B----4-:R-:W-:Y:S02]  /*5e10*/  @!UP0 USHF.R.U32.HI UR6, URZ, UR10, UR6 ;  /* 0x0000000aff068299 */ /* 0x010fe40008011606 */
[----:B------:R-:W-:Y:S02]  /*5e20*/  @!UP0 USEL UR7, UR38, UR4, !UP2 ;  /* 0x0000000426078287 */ /* 0x000fe4000d000000 */
[----:B------:R-:W-:Y:S04]  /*5e30*/  @!UP0 USEL UR6, UR37, UR6, !UP1 ;  /* 0x0000000625068287 */ /* 0x000fe8000c800000 */
[----:B------:R-:W-:Y:S02]  /*5e40*/  @!UP0 UIADD3 UR4, UPT, UPT, -UR7, UR6, URZ ;  /* 0x0000000607048290 */ /* 0x000fe4000fffe1ff */
[----:B------:R-:W-:Y:S02]  /*5e50*/  @!UP0 UIADD3 UR6, UPT, UPT, UR7, -UR6, URZ ;  /* 0x8000000607068290 */ /* 0x000fe4000fffe0ff */
[----:B------:R-:W-:Y:S02]  /*5e60*/  @!UP0 UIMAD UR38, UR4, UR5, UR38 ;  /* 0x00000005042682a4 */ /* 0x000fe4000f8e0226 */
[----:B------:R-:W-:Y:S02]  /*5e70*/  @!UP0 UIMAD UR37, UR6, UR14, UR37 ;  /* 0x0000000e062582a4 */ /* 0x000fe4000f8e0225 */
[----:B------:R-:W-:Y:S09]  /*5e80*/  ULOP3.LUT UP0, URZ, UR11, 0x1b0, URZ, 0xc0, !UPT ;  /* 0x000001b00bff7892 */ /* 0x000ff2000f80c0ff */
[----:B------:R-:W-:Y:S05]  /*5e90*/  BRA.U !UP0, `(.L_x_102) ;  /* 0x0000000108407547 */ /* 0x000fea000b800000 */
[----:B------:R-:W2:Y:S01]  /*5ea0*/  LDCU.64 UR8, c[0x4][0x88] ;  /* 0x01001100ff0877ac */ /* 0x000ea20008000a00 */
[----:B------:R-:W-:Y:S01]  /*5eb0*/  MOV R3, 0x0 ;  /* 0x0000000000037802 */ /* 0x000fe20000000f00 */
[----:B------:R-:W-:Y:S02]  /*5ec0*/  HFMA2 R12, -RZ, RZ, 0, 5.9604644775390625e-08 ;  /* 0x00000001ff0c7431 */ /* 0x000fe400000001ff */
[----:B------:R-:W-:Y:S02]  /*5ed0*/  IMAD.MOV.U32 R8, RZ, RZ, 0x70 ;  /* 0x00000070ff087424 */ /* 0x000fe400078e00ff */
[----:B------:R-:W-:Y:S01]  /*5ee0*/  IMAD.MOV.U32 R13, RZ, RZ, RZ ;  /* 0x000000ffff0d7224 */ /* 0x000fe200078e00ff */
[----:B------:R-:W3:Y:S01]  /*5ef0*/  LDCU.64 UR6, c[0x4][0x90] ;  /* 0x01001200ff0677ac */ /* 0x000ee20008000a00 */
[----:B------:R-:W4:Y:S01]  /*5f00*/  LDC.64 R2, c[0x4][R3] ;  /* 0x0100000003027b82 */ /* 0x000f220000000a00 */
[----:B------:R-:W1:Y:S01]  /*5f10*/  LDCU.64 UR4, c[0x4][0x8] ;  /* 0x01000100ff0477ac */ /* 0x000e620008000a00 */
[----:B--2---:R-:W-:Y:S01]  /*5f20*/  MOV R5, UR9 ;  /* 0x0000000900057c02 */ /* 0x004fe20008000f00 */
[----:B------:R-:W-:Y:S01]  /*5f30*/  IMAD.U32 R4, RZ, RZ, UR8 ;  /* 0x00000008ff047e24 */ /* 0x000fe2000f8e00ff */
[----:B---3--:R-:W-:Y:S01]  /*5f40*/  MOV R7, UR7 ;  /* 0x0000000700077c02 */ /* 0x008fe20008000f00 */
[----:B------:R-:W-:Y:S01]  /*5f50*/  IMAD.U32 R6, RZ, RZ, UR6 ;  /* 0x00000006ff067e24 */ /* 0x000fe2000f8e00ff */
[----:B-1----:R-:W-:Y:S01]  /*5f60*/  MOV R11, UR5 ;  /* 0x00000005000b7c02 */ /* 0x002fe20008000f00 */
[----:B------:R-:W-:Y:S02]  /*5f70*/  IMAD.U32 R10, RZ, RZ, UR4 ;  /* 0x00000004ff0a7e24 */ /* 0x000fe4000f8e00ff */
[----:B------:R-:W-:Y:S07]  /*5f80*/  LEPC R20, `(.L_x_102) ;  /* 0x000000001014794e */ /* 0x000fee0000000000 */
[----:B----45:R-:W-:Y:S05]  /*5f90*/  CALL.ABS.NOINC R2 ;  /* 0x0000000002007343 */ /* 0x030fea0003c00000 */
.L_x_102:
[----:B------:R-:W-:Y:S01]  /*5fa0*/  LOP3.LUT P0, RZ, R175, 0x1b0, RZ, 0xc0, !PT ;  /* 0x000001b0afff7812 */ /* 0x000fe2000780c0ff */
[----:B------:R-:W-:Y:S11]  /*5fb0*/  BSSY.RECONVERGENT B6, `(.L_x_103) ;  /* 0x0000013000067945 */ /* 0x000ff60003800200 */
[----:B------:R-:W-:Y:S01]  /*5fc0*/  @!UPT UIADD3 URZ, UPT, UPT, URZ, URZ, URZ ;  /* 0x000000fffffff290 */ /* 0x000fe2000fffe0ff */
[----:B------:R-:W-:Y:S05]  /*5fd0*/  @!P0 BRA `(.L_x_104) ;  /* 0x0000000000408947 */ /* 0x000fea0003800000 */
        /* <DEDUP_REMOVED lines=16> */
.L_x_104:
[----:B------:R-:W-:Y:S05]  /*60e0*/  BSYNC.RECONVERGENT B6 ;  /* 0x0000000000067941 */ /* 0x000fea0003800200 */
.L_x_103:
[----:B------:R-:W-:Y:S01]  /*60f0*/  R2UR UR4, R162 ;  /* 0x00000000a20472ca */ /* 0x000fe200000e0000 */
[----:B------:R-:W-:Y:S01]  /*6100*/  UISETP.NE.U32.AND UP0, UPT, UR60, URZ, UPT ;  /* 0x000000ff3c00728c */ /* 0x000fe2000bf05070 */
[----:B------:R-:W-:Y:S02]  /*6110*/  ISETP.NE.U32.AND P4, PT, R156, RZ, PT ;  /* 0x000000ff9c00720c */ /* 0x000fe40003f85070 */
[----:B------:R-:W-:Y:S01]  /*6120*/  ISETP.NE.U32.AND P2, PT, RZ, UR56, PT ;  /* 0x00000038ff007c0c */ /* 0x000fe2000bf45070 */
[----:B------:R-:W-:Y:S01]  /*6130*/  UISETP.NE.AND.EX UP1, UPT, UR61, URZ, UPT, UP0 ;  /* 0x000000ff3d00728c */ /* 0x000fe2000bf25300 */
[----:B------:R-:W-:Y:S01]  /*6140*/  ISETP.NE.AND.EX P4, PT, R157, RZ, PT, P4 ;  /* 0x000000ff9d00720c */ /* 0x000fe20003f85340 */
[----:B------:R-:W-:Y:S01]  /*6150*/  UPLOP3.LUT UP0, UPT, UPT, UPT, UPT, 0x40, 0x4 ;  /* 0x000000000004789c */ /* 0x000fe20003f0e870 */
[----:B------:R-:W-:Y:S05]  /*6160*/  ISETP.NE.AND.EX P2, PT, RZ, UR57, PT, P2 ;  /* 0x00000039ff007c0c */ /* 0x000fea000bf45320 */
[----:B------:R-:W-:Y:S06]  /*6170*/  UISETP.NE.AND UP2, UPT, UR4, URZ, UPT ;  /* 0x000000ff0400728c */ /* 0x000fec000bf45270 */
[----:B------:R-:W-:Y:S05]  /*6180*/  PLOP3.LUT P1, PT, PT, PT, UP2, 0x80, 0x8 ;  /* 0x000000000008781c */ /* 0x000fea0003f2f028 */
[----:B------:R-:W-:Y:S06]  /*6190*/  @UP2 UPLOP3.LUT UP0, UPT, UPT, UPT, UP1, 0x80, 0x8 ;  /* 0x000000000008289c */ /* 0x000fec0003f0f010 */
[----:B------:R-:W-:Y:S01]  /*61a0*/  PLOP3.LUT P0, PT, PT, PT, UP0, 0x80, 0x8 ;  /* 0x000000000008781c */ /* 0x000fe20003f0f008 */
[----:B------:R-:W-:Y:S01]  /*61b0*/  @!UPT UIADD3 URZ, UPT, UPT, URZ, URZ, URZ ;  /* 0x000000fffffff290 */ /* 0x000fe2000fffe0ff */
[----:B------:R-:W-:Y:S11]  /*61c0*/  BRA.U !UP1, `(.L_x_105) ;  /* 0x00000001093c7547 */ /* 0x000ff6000b800000 */
[----:B------:R-:W-:Y:S01]  /*61d0*/  UISETP.NE.U32.AND UP0, UPT, UR56, URZ, UPT ;  /* 0x000000ff3800728c */ /* 0x000fe2000bf05070 */
[----:B-1----:R-:W-:Y:S01]  /*61e0*/  HFMA2 R0, -RZ, RZ, 0, 5.9604644775390625e-08 ;  /* 0x00000001ff007431 */ /* 0x002fe200000001ff */
[----:B------:R-:W1:Y:S01]  /*61f0*/  LDCU.64 UR8, c[0x0][0x358] ;  /* 0x00006b00ff0877ac */ /* 0x000e620008000a00 */
[----:B------:R-:W-:Y:S01]  /*6200*/  IMAD.MOV.U32 R158, RZ, RZ, 0x1 ;  /* 0x00000001ff9e7424 */ /* 0x000fe200078e00ff */
[----:B------:R-:W-:Y:S06]  /*6210*/  UISETP.NE.AND.EX UP0, UPT, UR57, URZ, UPT, UP0 ;  /* 0x000000ff3900728c */ /* 0x000fec000bf05300 */
[----:B------:R-:W-:Y:S05]  /*6220*/  PLOP3.LUT P3, PT, PT, PT, UP0, 0x80, 0x8 ;  /* 0x000000000008781c */ /* 0x000fea0003f6f008 */
[----:B------:R-:W2:Y:S01]  /*6230*/  @UP0 LDCU.64 UR4, c[0x0][0x888] ;  /* 0x00011100ff0407ac */ /* 0x000ea20008000a00 */
[----:B------:R-:W-:Y:S07]  /*6240*/  @UP0 UIMAD UR6, UR36, UR60, URZ ;  /* 0x0000003c240602a4 */ /* 0x000fee000f8e02ff */
[----:B------:R-:W-:Y:S01]  /*6250*/  @!P3 PRMT R158, R0, 0x7610, R158 ;  /* 0x00007610009eb816 */ /* 0x000fe2000000009e */
[----:B--2---:R-:W-:Y:S06]  /*6260*/  @UP0 UIMAD.WIDE UR4, UR6, 0x4, UR4 ;  /* 0x00000004060408a5 */ /* 0x004fec000f8e0204 */
[----:B------:R-:W-:Y:S01]  /*6270*/  IMAD.U32 R2, RZ, RZ, UR4 ;  /* 0x00000004ff027e24 */ /* 0x000fe2000f8e00ff */
[----:B------:R-:W-:Y:S04]  /*6280*/  MOV R3, UR5 ;  /* 0x0000000500037c02 */ /* 0x000fe80008000f00 */
[----:B------:R-:W2:Y:S01]  /*6290*/  @!UP0 LDCU UR4, c[0x0][0x880] ;  /* 0x00011000ff0487ac */ /* 0x000ea20008000800 */
[----:B-1---5:R3:W5:Y:S02]  /*62a0*/  @P3 LDG.E R73, desc[UR8][R2.64] ;  /* 0x0000000802493981 */ /* 0x022764000c1e1900 */
[----:B--23--:R-:W-:Y:S02]  /*62b0*/  @!P3 IMAD.U32 R73, RZ, RZ, UR4 ;  /* 0x00000004ff49be24 */ /* 0x00cfe4000f8e00ff */
.L_x_105:
[----:B------:R-:W-:Y:S05]  /*62c0*/  @!P4 BRA `(.L_x_106) ;  /* 0x000000000024c947 */ /* 0x000fea0003800000 */
[----:B------:R-:W-:Y:S01]  /*62d0*/  ISETP.NE.U32.AND P3, PT, R138, RZ, PT ;  /* 0x000000ff8a00720c */ /* 0x000fe20003f65070 */
[----:B------:R-:W2:Y:S03]  /*62e0*/  LDCU.64 UR4, c[0x0][0x358] ;  /* 0x00006b00ff0477ac */ /* 0x000ea60008000a00 */
[----:B------:R-:W-:Y:S11]  /*62f0*/  ISETP.NE.AND.EX P3, PT, R139, RZ, PT, P3 ;  /* 0x000000ff8b00720c */ /* 0x000ff60003f65330 */
[----:B------:R-:W-:Y:S02]  /*6300*/  @!UPT UIADD3 URZ, UPT, UPT, URZ, URZ, URZ ;  /* 0x000000fffffff290 */ /* 0x000fe4000fffe0ff */
[----:B------:R-:W3:Y:S01]  /*6310*/  @P3 LDC.64 R2, c[0x0][0x8a8] ;  /* 0x00022a00ff023b82 */ /* 0x000ee20000000a00 */
[----:B-1----:R-:W-:Y:S04]  /*6320*/  @P3 IMAD R0, R156, UR36, RZ ;  /* 0x000000249c003c24 */ /* 0x002fe8000f8e02ff */
[----:B---3--:R-:W-:Y:S05]  /*6330*/  @P3 IMAD.WIDE R2, R0, 0x4, R2 ;  /* 0x0000000400023825 */ /* 0x008fea00078e0202 */
[----:B--2--5:R2:W5:Y:S02]  /*6340*/  @P3 LDG.E R70, desc[UR4][R2.64] ;  /* 0x0000000402463981 */ /* 0x024564000c1e1900 */
[----:B--2---:R-:W3:Y:S02]  /*6350*/  @!P3 LDC R70, c[0x0][0x8a0] ;  /* 0x00022800ff46bb82 */ /* 0x004ee40000000800 */
.L_x_106:
[----:B-----5:R-:W-:Y:S01]  /*6360*/  FSETP.NEU.AND P4, PT, R73, RZ, PT ;  /* 0x000000ff4900720b */ /* 0x020fe20003f8d000 */
[----:B------:R-:W-:Y:S01]  /*6370*/  BSSY B1, `(.L_x_107) ;  /* 0x0000047000017945 */ /* 0x000fe20003800000 */
[----:B------:R-:W-:Y:S01]  /*6380*/  SEL R5, RZ, 0xffffffff, P2 ;  /* 0xffffffffff057807 */ /* 0x000fe20001000000 */
[----:B------:R-:W-:Y:S01]  /*6390*/  IMAD.MOV.U32 R181, RZ, RZ, 0x1 ;  /* 0x00000001ffb57424 */ /* 0x000fe200078e00ff */
[----:B------:R-:W-:Y:S01]  /*63a0*/  LOP3.LUT P3, RZ, R158, 0xff, RZ, 0xc0, !PT ;  /* 0x000000ff9eff7812 */ /* 0x000fe2000786c0ff */
[----:B------:R-:W-:Y:S01]  /*63b0*/  IMAD R71, R68, 0x100, R69 ;  /* 0x0000010044477824 */ /* 0x000fe200078e0245 */
[----:B-1----:R-:W-:Y:S02]  /*63c0*/  @P1 SEL R0, RZ, 0xffffffff, P4 ;  /* 0xffffffffff001807 */ /* 0x002fe40002000000 */
[----:B------:R-:W-:Y:S02]  /*63d0*/  CS2R R154, SRZ ;  /* 0x00000000009a7805 */ /* 0x000fe4000001ff00 */
[----:B------:R-:W-:Y:S02]  /*63e0*/  LEA R3, R168, UR44, 0x3 ;  /* 0x0000002ca8037c11 */ /* 0x000fe4000f8e18ff */
[----:B------:R-:W-:Y:S02]  /*63f0*/  CS2R R152, SRZ ;  /* 0x0000000000987805 */ /* 0x000fe4000001ff00 */
[----:B------:R-:W-:Y:S02]  /*6400*/  @P0 SEL R0, R5, R0, !P3 ;  /* 0x0000000005000207 */ /* 0x000fe40005800000 */
[----:B------:R-:W-:Y:S02]  /*6410*/  CS2R R150, SRZ ;  /* 0x0000000000967805 */ /* 0x000fe4000001ff00 */
[----:B------:R-:W-:Y:S02]  /*6420*/  LEA R163, R68, UR44, 0x3 ;  /* 0x0000002c44a37c11 */ /* 0x000fe4000f8e18ff */
[----:B------:R-:W-:Y:S02]  /*6430*/  CS2R R148, SRZ ;  /* 0x0000000000947805 */ /* 0x000fe4000001ff00 */
[----:B------:R-:W-:Y:S02]  /*6440*/  @P1 LOP3.LUT R0, R0, 0x1, RZ, 0xc0, !PT ;  /* 0x0000000100001812 */ /* 0x000fe400078ec0ff */
[----:B------:R-:W-:Y:S02]  /*6450*/  CS2R R146, SRZ ;  /* 0x0000000000927805 */ /* 0x000fe4000001ff00 */
[----:B------:R-:W-:Y:S02]  /*6460*/  SHF.L.U32 R2, R170, 0x1f, RZ ;  /* 0x0000001faa027819 */ /* 0x000fe400000006ff */
[----:B------:R-:W-:Y:S02]  /*6470*/  CS2R R144, SRZ ;  /* 0x0000000000907805 */ /* 0x000fe4000001ff00 */
[----:B------:R-:W-:Y:S02]  /*6480*/  ISETP.NE.U32.OR P6, PT, R0, 0x1, !P1 ;  /* 0x000000010000780c */ /* 0x000fe40004fc5470 */
[----:B------:R-:W-:Y:S02]  /*6490*/  CS2R R142, SRZ ;  /* 0x00000000008e7805 */ /* 0x000fe4000001ff00 */
[----:B------:R-:W-:Y:S02]  /*64a0*/  PLOP3.LUT P2, PT, PT, PT, UP1, 0x80, 0x8 ;  /* 0x000000000008781c */ /* 0x000fe40003f4f018 */
[----:B------:R-:W-:Y:S02]  /*64b0*/  CS2R R140, SRZ ;  /* 0x00000000008c7805 */ /* 0x000fe4000001ff00 */
[----:B------:R-:W-:Y:S02]  /*64c0*/  SEL R0, RZ, 0xffffffff, P4 ;  /* 0xffffffffff007807 */ /* 0x000fe40002000000 */
[----:B------:R-:W-:Y:S03]  /*64d0*/  P2R R189, PR, RZ, 0x40 ;  /* 0x00000040ffbd7803 */ /* 0x000fe60000000000 */
[----:B------:R-:W-:Y:S04]  /*64e0*/  @P6 SHF.L.U32 R4, R167, 0x1f, RZ ;  /* 0x0000001fa7046819 */ /* 0x000fe800000006ff */
[----:B------:R-:W-:Y:S01]  /*64f0*/  @P2 SEL R0, R5, R0, !P3 ;  /* 0x0000000005002207 */ /* 0x000fe20005800000 */
[----:B------:R-:W1:Y:S03]  /*6500*/  @P6 SYNCS.PHASECHK.TRANS64.TRYWAIT P1, [R3+URZ+0x50], R4 ;  /* 0x00005004030065a7 */ /* 0x000e6600080211ff */
[----:B------:R-:W-:Y:S04]  /*6510*/  LOP3.LUT R0, R0, 0x1, RZ, 0xc0, !PT ;  /* 0x0000000100007812 */ /* 0x000fe800078ec0ff */
[----:B------:R-:W-:Y:S04]  /*6520*/  ISETP.NE.U32.AND P5, PT, R0, 0x1, PT ;  /* 0x000000010000780c */ /* 0x000fe80003fa5070 */
[----:B------:R-:W-:Y:S01]  /*6530*/  P2R R182, PR, RZ, 0x20 ;  /* 0x00000020ffb67803 */ /* 0x000fe20000000000 */
[----:B------:R2:W4:Y:S01]  /*6540*/  SYNCS.PHASECHK.TRANS64.TRYWAIT P0, [R163+URZ+0xc0], R2 ;  /* 0x0000c002a30075a7 */ /* 0x00052200080011ff */
[----:B-1----:R-:W-:Y:S01]  /*6550*/  @P6 SEL R181, RZ, 0x1, !P1 ;  /* 0x00000001ffb56807 */ /* 0x002fe20004800000 */
[----:B--2---:R-:W-:Y:S06]  /*6560*/  @!P6 BRA `(.L_x_108) ;  /* 0x00000000009ce947 */ /* 0x004fec0003800000 */
[----:B------:R-:W-:Y:S01]  /*6570*/  @P5 IMAD R7, R168, 0x2000, R173 ;  /* 0x00002000a8075824 */ /* 0x000fe200078e02ad */
[----:B------:R-:W-:Y:S01]  /*6580*/  ISETP.NE.AND P1, PT, R181, RZ, PT ;  /* 0x000000ffb500720c */ /* 0x000fe20003f25270 */
[----:B------:R-:W-:Y:S01]  /*6590*/  BSSY B0, `(.L_x_109) ;  /* 0x0000010000007945 */ /* 0x000fe20003800000 */
[----:B------:R-:W-:Y:S01]  /*65a0*/  CS2R R142, SRZ ;  /* 0x00000000008e7805 */ /* 0x000fe2000001ff00 */
[--C-:B------:R-:W-:Y:S01]  /*65b0*/  @P5 IMAD R6, R174, -0x10, R7.reuse ;  /* 0xfffffff0ae065824 */ /* 0x100fe200078e0207 */
[----:B------:R-:W-:Y:S01]  /*65c0*/  CS2R R140, SRZ ;  /* 0x00000000008c7805 */ /* 0x000fe2000001ff00 */
[----:B------:R-:W-:Y:S01]  /*65d0*/  @P5 IMAD R5, R172, -0x10, R7 ;  /* 0xfffffff0ac055824 */ /* 0x000fe200078e0207 */
[----:B------:R-:W-:Y:S01]  /*65e0*/  CS2R R150, SRZ ;  /* 0x0000000000967805 */ /* 0x000fe2000001ff00 */
[----:B------:R-:W-:Y:S01]  /*65f0*/  @P5 IMAD R4, R171, 0x10, R6 ;  /* 0x00000010ab045824 */ /* 0x000fe200078e0206 */
[----:B------:R-:W-:Y:S02]  /*6600*/  CS2R R148, SRZ ;  /* 0x0000000000947805 */ /* 0x000fe4000001ff00 */
[----:B------:R-:W-:Y:S02]  /*6610*/  CS2R R146, SRZ ;  /* 0x0000000000927805 */ /* 0x000fe4000001ff00 */
[----:B------:R-:W-:Y:S02]  /*6620*/  CS2R R144, SRZ ;  /* 0x0000000000907805 */ /* 0x000fe4000001ff00 */
[----:B------:R-:W-:Y:S02]  /*6630*/  CS2R R154, SRZ ;  /* 0x00000000009a7805 */ /* 0x000fe4000001ff00 */
[----:B------:R-:W-:Y:S01]  /*6640*/  CS2R R152, SRZ ;  /* 0x0000000000987805 */ /* 0x000fe2000001ff00 */
[----:B------:R-:W-:Y:S06]  /*6650*/  @P1 BRA `(.L_x_110) ;  /* 0x00000000000c1947 */ /* 0x000fec0003800000 */
[----:B------:R-:W-:Y:S04]  /*6660*/  SHF.L.U32 R0, R167, 0x1f, RZ ;  /* 0x0000001fa7007819 */ /* 0x000fe800000006ff */
[----:B------:R-:W1:Y:S02]  /*6670*/  SYNCS.PHASECHK.TRANS64.TRYWAIT P1, [R3+URZ+0x50], R0 ;  /* 0x00005000030075a7 */ /* 0x000e6400080211ff */
[----:B-1----:R-:W-:Y:S05]  /*6680*/  @!P1 BRA `(.L_x_111) ;  /* 0x0000006000a49947 */ /* 0x002fea0003800000 */
.L_x_110:
[----:B------:R-:W-:Y:S05]  /*6690*/  BSYNC B0 ;  /* 0x0000000000007941 */ /* 0x000fea0003800000 */
.L_x_109:
[----:B------:R-:W-:Y:S01]  /*66a0*/  ISETP.NE.AND P1, PT, R182, RZ, PT ;  /* 0x000000ffb600720c */ /* 0x000fe20003f25270 */
[----:B-1----:R-:W-:Y:S02]  /*66b0*/  VIADD R3, R3, 0x70 ;  /* 0x0000007003037836 */ /* 0x002fe40000000000 */
[----:B------:R-:W-:Y:S02]  /*66c0*/  IMAD.U32 R0, RZ, RZ, UR45 ;  /* 0x0000002dff007e24 */ /* 0x000fe4000f8e00ff */
[----:B------:R-:W-:Y:S03]  /*66d0*/  VIADD R168, R168, 0x1 ;  /* 0x00000001a8a87836 */ /* 0x000fe60000000000 */
[----:B------:R-:W-:Y:S05]  /*66e0*/  PRMT R0, R0, 0x654, R3 ;  /* 0x0000065400007816 */ /* 0x000fea0000000003 */
[----:B------:R1:W2:Y:S04]  /*66f0*/  @P1 LDS.128 R140, [R7] ;  /* 0x00000000078c1984 */ /* 0x0002a80000000c00 */
[----:B------:R1:W1:Y:S04]  /*6700*/  @P1 LDS.128 R148, [R5+0x20] ;  /* 0x0000200005941984 */ /* 0x0002680000000c00 */
[----:B------:R1:W1:Y:S04]  /*6710*/  @P1 LDS.128 R144, [R6+0x10] ;  /* 0x0000100006901984 */ /* 0x0002680000000c00 */
[----:B------:R1:W1:Y:S01]  /*6720*/  @P1 LDS.128 R152, [R4+0x10] ;  /* 0x0000100004981984 */ /* 0x0002620000000c00 */
[C---:B------:R-:W-:Y:S01]  /*6730*/  ISETP.NE.AND P1, PT, R168.reuse, 0x4, PT ;  /* 0x00000004a800780c */ /* 0x040fe20003f25270 */
[----:B------:R-:W-:Y:S01]  /*6740*/  @!PT LDS RZ, [RZ] ;  /* 0x00000000fffff984 */ /* 0x000fe20000000800 */
[----:B------:R-:W-:Y:S01]  /*6750*/  @!PT LDS RZ, [RZ] ;  /* 0x00000000fffff984 */ /* 0x000fe20000000800 */
[----:B------:R-:W-:Y:S01]  /*6760*/  @!PT LDS RZ, [RZ] ;  /* 0x00000000fffff984 */ /* 0x000fe20000000800 */
[----:B------:R-:W-:Y:S01]  /*6770*/  @!PT LDS RZ, [RZ] ;  /* 0x00000000fffff984 */ /* 0x000fe20000000800 */
[----:B------:R5:W-:Y:S06]  /*6780*/  MEMBAR.ALL.CTA ;  /* 0x0000000000007992 */ /* 0x000bec0000008000 */
[----:B-----5:R-:W5:Y:S01]  /*6790*/  FENCE.VIEW.ASYNC.S ;  /* 0x00000000000073c6 */ /* 0x020f620000000000 */
[----:B------:R-:W-:Y:S01]  /*67a0*/  SEL R168, R168, RZ, P1 ;  /* 0x000000ffa8a87207 */ /* 0x000fe20000800000 */
[----:B-----5:R5:W-:Y:S02]  /*67b0*/  SYNCS.ARRIVE.TRANS64.RED.A1T0 RZ, [R0+URZ], RZ ;  /* 0x000000ff00ff79a7 */ /* 0x020be400081004ff */
[----:B-----5:R-:W-:Y:S04]  /*67c0*/  SEL R0, RZ, 0x1, P1 ;  /* 0x00000001ff007807 */ /* 0x020fe80000800000 */
[----:B--2---:R-:W-:Y:S02]  /*67d0*/  LOP3.LUT R167, R167, R0, RZ, 0x3c, !PT ;  /* 0x00000000a7a77212 */ /* 0x004fe400078e3cff */
.L_x_108:
[----:B------:R-:W-:Y:S05]  /*67e0*/  BSYNC B1 ;  /* 0x0000000000017941 */ /* 0x000fea0003800000 */
.L_x_107:
[----:B------:R-:W-:Y:S04]  /*67f0*/  SHF.R.U32.HI R0, RZ, 0x15, R71 ;  /* 0x00000015ff007819 */ /* 0x000fe80000011647 */
[----:B------:R-:W-:Y:S01]  /*6800*/  LOP3.LUT P1, RZ, R0, 0x3, R159, 0x48, !PT ;  /* 0x0000000300ff7812 */ /* 0x000fe2000782489f */
[----:B------:R-:W-:Y:S01]  /*6810*/  @!UPT UIADD3 URZ, UPT, UPT, URZ, URZ, URZ ;  /* 0x000000fffffff290 */ /* 0x000fe2000fffe0ff */
[----:B----4-:R-:W-:Y:S11]  /*6820*/  @P0 BRA `(.L_x_112) ;  /* 0x0000000000080947 */ /* 0x010ff60003800000 */
[----:B------:R-:W2:Y:S02]  /*6830*/  SYNCS.PHASECHK.TRANS64.TRYWAIT P0, [R163+URZ+0xc0], R2 ;  /* 0x0000c002a30075a7 */ /* 0x000ea400080011ff */
[----:B--2---:R-:W-:Y:S05]  /*6840*/  @!P0 BRA `(.L_x_113) ;  /* 0x0000006000488947 */ /* 0x004fea0003800000 */
.L_x_112:
[----:B------:R-:W-:Y:S04]  /*6850*/  BSSY.RECONVERGENT B6, `(.L_x_114) ;  /* 0x0000012000067945 */ /* 0x000fe80003800200 */
[----:B------:R-:W-:Y:S05]  /*6860*/  @!P1 BRA `(.L_x_115) ;  /* 0x0000000000409947 */ /* 0x000fea0003800000 */
[----:B------:R-:W1:Y:S01]  /*6870*/  LDCU.64 UR8, c[0x4][0x78] ;  /* 0x01000f00ff0877ac */ /* 0x000e620008000a00 */
[----:B------:R-:W-:Y:S01]  /*6880*/  MOV R3, 0x0 ;  /* 0x0000000000037802 */ /* 0x000fe20000000f00 */
[----:B------:R-:W-:Y:S02]  /*6890*/  HFMA2 R12, -RZ, RZ, 0, 5.9604644775390625e-08 ;  /* 0x00000001ff0c7431 */ /* 0x000fe400000001ff */
[----:B------:R-:W-:Y:S02]  /*68a0*/  IMAD.MOV.U32 R8, RZ, RZ, 0x192 ;  /* 0x00000192ff087424 */ /* 0x000fe400078e00ff */
[----:B------:R-:W-:Y:S01]  /*68b0*/  IMAD.MOV.U32 R13, RZ, RZ, RZ ;  /* 0x000000ffff0d7224 */ /* 0x000fe200078e00ff */
[----:B------:R-:W4:Y:S01]  /*68c0*/  LDCU.64 UR6, c[0x4][0x80] ;  /* 0x01001000ff0677ac */ /* 0x000f220008000a00 */
[----:B--2---:R-:W2:Y:S01]  /*68d0*/  LDC.64 R2, c[0x4][R3] ;  /* 0x0100000003027b82 */ /* 0x004ea20000000a00 */
[----:B------:R-:W5:Y:S01]  /*68e0*/  LDCU.64 UR4, c[0x4][0x18] ;  /* 0x01000300ff0477ac */ /* 0x000f620008000a00 */
[----:B-1----:R-:W-:Y:S01]  /*68f0*/  MOV R5, UR9 ;  /* 0x0000000900057c02 */ /* 0x002fe20008000f00 */
[----:B------:R-:W-:Y:S01]  /*6900*/  IMAD.U32 R4, RZ, RZ, UR8 ;  /* 0x00000008ff047e24 */ /* 0x000fe2000f8e00ff */
[----:B----4-:R-:W-:Y:S01]  /*6910*/  MOV R7, UR7 ;  /* 0x0000000700077c02 */ /* 0x010fe20008000f00 */
[----:B------:R-:W-:Y:S01]  /*6920*/  IMAD.U32 R6, RZ, RZ, UR6 ;  /* 0x00000006ff067e24 */ /* 0x000fe2000f8e00ff */
[----:B-----5:R-:W-:Y:S01]  /*6930*/  MOV R11, UR5 ;  /* 0x00000005000b7c02 */ /* 0x020fe20008000f00 */
[----:B------:R-:W-:Y:S02]  /*6940*/  IMAD.U32 R10, RZ, RZ, UR4 ;  /* 0x00000004ff0a7e24 */ /* 0x000fe4000f8e00ff */
[----:B------:R-:W-:Y:S07]  /*6950*/  LEPC R20, `(.L_x_115) ;  /* 0x000000001014794e */ /* 0x000fee0000000000 */
[----:B--23--:R-:W-:Y:S05]  /*6960*/  CALL.ABS.NOINC R2 ;  /* 0x0000000002007343 */ /* 0x00cfea0003c00000 */
.L_x_115:
[----:B------:R-:W-:Y:S05]  /*6970*/  BSYNC.RECONVERGENT B6 ;  /* 0x0000000000067941 */ /* 0x000fea0003800200 */
.L_x_114:
[-C--:B------:R-:W-:Y:S01]  /*6980*/  F2FP.F16.E4M3.UNPACK_B R74, R140.reuse ;  /* 0x0000008cff4a723e */ /* 0x080fe200020006ff */
[----:B------:R-:W-:Y:S05]  /*6990*/  WARPSYNC.ALL ;  /* 0x0000000000007948 */ /* 0x000fea0003800000 */
[----:B------:R-:W-:Y:S01]  /*69a0*/  R2UR UR4, R71 ;  /* 0x00000000470472ca */ /* 0x000fe200000e0000 */
[--C-:B------:R-:W-:Y:S01]  /*69b0*/  HADD2.F32 R72, -RZ, R74.reuse.H0_H0 ;  /* 0x2000004aff487230 */ /* 0x100fe20000004100 */
[----:B------:R-:W-:Y:S01]  /*69c0*/  F2FP.F16.E4M3.UNPACK_B R76, R140.H1 ;  /* 0x0000008cff4c723e */ /* 0x000fe200030006ff */
[----:B------:R-:W-:Y:S01]  /*69d0*/  HADD2.F32 R75, -RZ, R74.H1_H1 ;  /* 0x3000004aff4b7230 */ /* 0x000fe20000004100 */
[-C--:B------:R-:W-:Y:S01]  /*69e0*/  F2FP.F16.E4M3.UNPACK_B R78, R141.reuse ;  /* 0x0000008dff4e723e */ /* 0x080fe200020006ff */
[----:B------:R-:W-:Y:S01]  /*69f0*/  BSSY.RECONVERGENT B0, `(.L_x_116) ;  /* 0x000011d000007945 */ /* 0x000fe20003800200 */
[----:B------:R-:W-:Y:S01]  /*6a00*/  F2FP.F16.E4M3.UNPACK_B R80, R141.H1 ;  /* 0x0000008dff50723e */ /* 0x000fe200030006ff */
[----:B------:R-:W-:Y:S01]  /*6a10*/  HADD2.F32 R74, -RZ, R76.H0_H0 ;  /* 0x2000004cff4a7230 */ /* 0x000fe20000004100 */
[-C--:B------:R-:W-:Y:S01]  /*6a20*/  F2FP.F16.E4M3.UNPACK_B R82, R142.reuse ;  /* 0x0000008eff52723e */ /* 0x080fe200020006ff */
[--C-:B------:R-:W-:Y:S01]  /*6a30*/  HADD2.F32 R77, -RZ, R78.reuse.H0_H0 ;  /* 0x2000004eff4d7230 */ /* 0x100fe20000004100 */
[----:B------:R-:W-:Y:S01]  /*6a40*/  F2FP.F16.E4M3.UNPACK_B R84, R142.H1 ;  /* 0x0000008eff54723e */ /* 0x000fe200030006ff */
[----:B------:R-:W-:Y:S01]  /*6a50*/  HADD2.F32 R78, -RZ, R78.H1_H1 ;  /* 0x3000004eff4e7230 */ /* 0x000fe20000004100 */
[-C--:B------:R-:W-:Y:S01]  /*6a60*/  F2FP.F16.E4M3.UNPACK_B R86, R143.reuse ;  /* 0x0000008fff56723e */ /* 0x080fe200020006ff */
[----:B-1----:R-:W3:Y:S01]  /*6a70*/  LDTM.x64 R4, tmem[UR4] ;  /* 0x00000004000479ee */ /* 0x002ee20008340000 */
[----:B------:R-:W-:Y:S01]  /*6a80*/  F2FP.F16.E4M3.UNPACK_B R88, R143.H1 ;  /* 0x0000008fff58723e */ /* 0x000fe200030006ff */
[----:B------:R-:W-:Y:S01]  /*6a90*/  HADD2.F32 R76, -RZ, R76.H1_H1 ;  /* 0x3000004cff4c7230 */ /* 0x000fe20000004100 */
[-C--:B------:R-:W-:Y:S01]  /*6aa0*/  F2FP.F16.E4M3.UNPACK_B R90, R144.reuse ;  /* 0x00000090ff5a723e */ /* 0x080fe200020006ff */
[----:B------:R-:W-:Y:S01]  /*6ab0*/  HADD2.F32 R79, -RZ, R80.H0_H0 ;  /* 0x20000050ff4f7230 */ /* 0x000fe20000004100 */
[----:B------:R-:W-:Y:S01]  /*6ac0*/  F2FP.F16.E4M3.UNPACK_B R92, R144.H1 ;  /* 0x00000090ff5c723e */ /* 0x000fe200030006ff */
[--C-:B------:R-:W-:Y:S01]  /*6ad0*/  HADD2.F32 R81, -RZ, R82.reuse.H0_H0 ;  /* 0x20000052ff517230 */ /* 0x100fe20000004100 */
[----:B------:R-:W-:Y:S01]  /*6ae0*/  SHF.L.U32 R188, R166, 0x4, RZ ;  /* 0x00000004a6bc7819 */ /* 0x000fe200000006ff */
[----:B------:R-:W-:Y:S01]  /*6af0*/  HADD2.F32 R82, -RZ, R82.H1_H1 ;  /* 0x30000052ff527230 */ /* 0x000fe20000004100 */
[----:B------:R-:W-:Y:S01]  /*6b00*/  SHF.L.U32 R190, R165, 0x4, RZ ;  /* 0x00000004a5be7819 */ /* 0x000fe200000006ff */
[--C-:B------:R-:W-:Y:S01]  /*6b10*/  HADD2.F32 R85, -RZ, R86.reuse.H0_H0 ;  /* 0x20000056ff557230 */ /* 0x100fe20000004100 */
[C---:B------:R-:W-:Y:S01]  /*6b20*/  IADD3 R178, PT, PT, R173.reuse, R188, RZ ;  /* 0x000000bcadb27210 */ /* 0x040fe20007ffe0ff */
[----:B------:R-:W-:Y:S01]  /*6b30*/  HADD2.F32 R86, -RZ, R86.H1_H1 ;  /* 0x30000056ff567230 */ /* 0x000fe20000004100 */
[----:B------:R-:W-:Y:S01]  /*6b40*/  IADD3 R180, PT, PT, R173, R190, RZ ;  /* 0x000000beadb47210 */ /* 0x000fe20007ffe0ff */
[--C-:B------:R-:W-:Y:S01]  /*6b50*/  HADD2.F32 R89, -RZ, R90.reuse.H0_H0 ;  /* 0x2000005aff597230 */ /* 0x100fe20000004100 */
[----:B------:R-:W-:Y:S01]  /*6b60*/  SHF.L.U32 R183, R171, 0x4, RZ ;  /* 0x00000004abb77819 */ /* 0x000fe200000006ff */
[----:B------:R-:W-:Y:S01]  /*6b70*/  HADD2.F32 R90, -RZ, R90.H1_H1 ;  /* 0x3000005aff5a7230 */ /* 0x000fe20000004100 */
[----:B------:R-:W-:Y:S01]  /*6b80*/  F2FP.F16.E4M3.UNPACK_B R94, R145 ;  /* 0x00000091ff5e723e */ /* 0x000fe200020006ff */
[----:B------:R-:W-:Y:S01]  /*6b90*/  HADD2.F32 R80, -RZ, R80.H1_H1 ;  /* 0x30000050ff507230 */ /* 0x000fe20000004100 */
[----:B------:R-:W-:Y:S01]  /*6ba0*/  F2FP.F16.E4M3.UNPACK_B R98, R146 ;  /* 0x00000092ff62723e */ /* 0x000fe200020006ff */
[----:B------:R-:W-:Y:S01]  /*6bb0*/  HADD2.F32 R83, -RZ, R84.H0_H0 ;  /* 0x20000054ff537230 */ /* 0x000fe20000004100 */
[----:B------:R-:W-:Y:S01]  /*6bc0*/  F2FP.F16.E4M3.UNPACK_B R102, R147 ;  /* 0x00000093ff66723e */ /* 0x000fe200020006ff */
[--C-:B------:R-:W-:Y:S01]  /*6bd0*/  HADD2.F32 R93, -RZ, R94.reuse.H0_H0 ;  /* 0x2000005eff5d7230 */ /* 0x100fe20000004100 */
[----:B------:R-:W-:Y:S01]  /*6be0*/  F2FP.F16.E4M3.UNPACK_B R106, R148 ;  /* 0x00000094ff6a723e */ /* 0x000fe200020006ff */
[C---:B---3--:R-:W-:Y:S01]  /*6bf0*/  FMUL R0, R70.reuse, R4 ;  /* 0x0000000446007220 */ /* 0x048fe20000400000 */
[C---:B--2---:R-:W-:Y:S01]  /*6c00*/  FMUL R2, R70.reuse, R5 ;  /* 0x0000000546027220 */ /* 0x044fe20000400000 */
[C---:B------:R-:W-:Y:S01]  /*6c10*/  FMUL R4, R70.reuse, R8 ;  /* 0x0000000846047220 */ /* 0x040fe20000400000 */
[C---:B------:R-:W-:Y:S01]  /*6c20*/  FMUL R5, R70.reuse, R9 ;  /* 0x0000000946057220 */ /* 0x040fe20000400000 */
[C---:B------:R-:W-:Y:S01]  /*6c30*/  FFMA R0, R73.reuse, R72, R0 ;  /* 0x0000004849007223 */ /* 0x040fe20000000000 */
[C---:B------:R-:W-:Y:S01]  /*6c40*/  FFMA R2, R73.reuse, R75, R2 ;  /* 0x0000004b49027223 */ /* 0x040fe20000000002 */
[C---:B------:R-:W-:Y:S01]  /*6c50*/  FMUL R8, R70.reuse, R12 ;  /* 0x0000000c46087220 */ /* 0x040fe20000400000 */
[C---:B------:R-:W-:Y:S01]  /*6c60*/  FMUL R9, R70.reuse, R13 ;  /* 0x0000000d46097220 */ /* 0x040fe20000400000 */
[C---:B------:R-:W-:Y:S01]  /*6c70*/  FMUL R12, R70.reuse, R16 ;  /* 0x00000010460c7220 */ /* 0x040fe20000400000 */
[C---:B------:R-:W-:Y:S01]  /*6c80*/  FMUL R13, R70.reuse, R17 ;  /* 0x00000011460d7220 */ /* 0x040fe20000400000 */
[C---:B------:R-:W-:Y:S01]  /*6c90*/  FMUL R16, R70.reuse, R20 ;  /* 0x0000001446107220 */ /* 0x040fe20000400000 */
[C---:B------:R-:W-:Y:S01]  /*6ca0*/  FMUL R17, R70.reuse, R21 ;  /* 0x0000001546117220 */ /* 0x040fe20000400000 */
[----:B------:R-:W-:Y:S02]  /*6cb0*/  HADD2.F32 R94, -RZ, R94.H1_H1 ;  /* 0x3000005eff5e7230 */ /* 0x000fe40000004100 */
[C---:B------:R-:W-:Y:S01]  /*6cc0*/  FMUL R20, R70.reuse, R24 ;  /* 0x0000001846147220 */ /* 0x040fe20000400000 */
[C---:B------:R-:W-:Y:S01]  /*6cd0*/  FMUL R21, R70.reuse, R25 ;  /* 0x0000001946157220 */ /* 0x040fe20000400000 */
[--C-:B------:R-:W-:Y:S02]  /*6ce0*/  HADD2.F32 R97, -RZ, R98.reuse.H0_H0 ;  /* 0x20000062ff617230 */ /* 0x100fe40000004100 */
[C---:B------:R-:W-:Y:S01]  /*6cf0*/  FMUL R24, R70.reuse, R28 ;  /* 0x0000001c46187220 */ /* 0x040fe20000400000 */
[----:B------:R-:W-:Y:S02]  /*6d00*/  HADD2.F32 R98, -RZ, R98.H1_H1 ;  /* 0x30000062ff627230 */ /* 0x000fe40000004100 */
[C---:B------:R-:W-:Y:S01]  /*6d10*/  FMUL R25, R70.reuse, R29 ;  /* 0x0000001d46197220 */ /* 0x040fe20000400000 */
[--C-:B------:R-:W-:Y:S02]  /*6d20*/  HADD2.F32 R101, -RZ, R102.reuse.H0_H0 ;  /* 0x20000066ff657230 */ /* 0x100fe40000004100 */
[C---:B------:R-:W-:Y:S01]  /*6d30*/  FMUL R28, R70.reuse, R32 ;  /* 0x00000020461c7220 */ /* 0x040fe20000400000 */
[----:B------:R-:W-:Y:S02]  /*6d40*/  HADD2.F32 R102, -RZ, R102.H1_H1 ;  /* 0x30000066ff667230 */ /* 0x000fe40000004100 */
[C---:B------:R-:W-:Y:S01]  /*6d50*/  FMUL R29, R70.reuse, R33 ;  /* 0x00000021461d7220 */ /* 0x040fe20000400000 */
[--C-:B------:R-:W-:Y:S02]  /*6d60*/  HADD2.F32 R105, -RZ, R106.reuse.H0_H0 ;  /* 0x2000006aff697230 */ /* 0x100fe40000004100 */
[C---:B------:R-:W-:Y:S01]  /*6d70*/  FMUL R32, R70.reuse, R36 ;  /* 0x0000002446207220 */ /* 0x040fe20000400000 */
[----:B------:R-:W-:Y:S01]  /*6d80*/  F2FP.F16.E4M3.UNPACK_B R96, R145.H1 ;  /* 0x00000091ff60723e */ /* 0x000fe200030006ff */
[----:B------:R-:W-:Y:S02]  /*6d90*/  HADD2.F32 R106, -RZ, R106.H1_H1 ;  /* 0x3000006aff6a7230 */ /* 0x000fe40000004100 */
[C---:B------:R-:W-:Y:S01]  /*6da0*/  FMUL R33, R70.reuse, R37 ;  /* 0x0000002546217220 */ /* 0x040fe20000400000 */
[C---:B------:R-:W-:Y:S01]  /*6db0*/  FMUL R36, R70.reuse, R40 ;  /* 0x0000002846247220 */ /* 0x040fe20000400000 */
[----:B------:R-:W-:Y:S01]  /*6dc0*/  F2FP.F16.E4M3.UNPACK_B R100, R146.H1 ;  /* 0x00000092ff64723e */ /* 0x000fe200030006ff */
        /* <DEDUP_REMOVED lines=8> */
[----:B------:R-:W-:Y:S01]  /*6e50*/  F2FP.F16.E4M3.UNPACK_B R110, R149 ;  /* 0x00000095ff6e723e */ /* 0x000fe200020006ff */
[C---:B------:R-:W-:Y:S01]  /*6e60*/  FMUL R49, R70.reuse, R53 ;  /* 0x0000003546317220 */ /* 0x040fe20000400000 */
[C---:B------:R-:W-:Y:S01]  /*6e70*/  FMUL R52, R70.reuse, R56 ;  /* 0x0000003846347220 */ /* 0x040fe20000400000 */
[----:B------:R-:W-:Y:S01]  /*6e80*/  F2FP.F16.E4M3.UNPACK_B R112, R149.H1 ;  /* 0x00000095ff70723e */ /* 0x000fe200030006ff */
[C---:B------:R-:W-:Y:S01]  /*6e90*/  FMUL R53, R70.reuse, R57 ;  /* 0x0000003946357220 */ /* 0x040fe20000400000 */
[--C-:B------:R-:W-:Y:S02]  /*6ea0*/  HADD2.F32 R109, -RZ, R110.reuse.H0_H0 ;  /* 0x2000006eff6d7230 */ /* 0x100fe40000004100 */
[C---:B------:R-:W-:Y:S01]  /*6eb0*/  FMUL R56, R70.reuse, R60 ;  /* 0x0000003c46387220 */ /* 0x040fe20000400000 */
[----:B------:R-:W-:Y:S01]  /*6ec0*/  F2FP.F16.E4M3.UNPACK_B R114, R150 ;  /* 0x00000096ff72723e */ /* 0x000fe200020006ff */
[----:B------:R-:W-:Y:S02]  /*6ed0*/  HADD2.F32 R110, -RZ, R110.H1_H1 ;  /* 0x3000006eff6e7230 */ /* 0x000fe40000004100 */
[C---:B------:R-:W-:Y:S01]  /*6ee0*/  FMUL R57, R70.reuse, R61 ;  /* 0x0000003d46397220 */ /* 0x040fe20000400000 */
[C---:B------:R-:W-:Y:S01]  /*6ef0*/  FMUL R60, R70.reuse, R64 ;  /* 0x00000040463c7220 */ /* 0x040fe20000400000 */
[----:B------:R-:W-:Y:S01]  /*6f00*/  F2FP.F16.E4M3.UNPACK_B R116, R150.H1 ;  /* 0x00000096ff74723e */ /* 0x000fe200030006ff */
[--C-:B------:R-:W-:Y:S02]  /*6f10*/  HADD2.F32 R113, -RZ, R114.reuse.H0_H0 ;  /* 0x20000072ff717230 */ /* 0x100fe40000004100 */
[C---:B------:R-:W-:Y:S01]  /*6f20*/  FMUL R61, R70.reuse, R65 ;  /* 0x00000041463d7220 */ /* 0x040fe20000400000 */
[----:B------:R-:W-:Y:S02]  /*6f30*/  HADD2.F32 R114, -RZ, R114.H1_H1 ;  /* 0x30000072ff727230 */ /* 0x000fe40000004100 */
[C---:B------:R-:W-:Y:S01]  /*6f40*/  FMUL R3, R70.reuse, R6 ;  /* 0x0000000646037220 */ /* 0x040fe20000400000 */
[----:B------:R-:W-:Y:S01]  /*6f50*/  F2FP.F16.E4M3.UNPACK_B R118, R151 ;  /* 0x00000097ff76723e */ /* 0x000fe200020006ff */
[C---:B------:R-:W-:Y:S01]  /*6f60*/  FMUL R7, R70.reuse, R7 ;  /* 0x0000000746077220 */ /* 0x040fe20000400000 */
[C---:B------:R-:W-:Y:S01]  /*6f70*/  FMUL R6, R70.reuse, R10 ;  /* 0x0000000a46067220 */ /* 0x040fe20000400000 */
[----:B------:R-:W-:Y:S01]  /*6f80*/  F2FP.F16.E4M3.UNPACK_B R120, R151.H1 ;  /* 0x00000097ff78723e */ /* 0x000fe200030006ff */
[C---:B------:R-:W-:Y:S01]  /*6f90*/  FFMA R3, R73.reuse, R74, R3 ;  /* 0x0000004a49037223 */ /* 0x040fe20000000003 */
[C---:B------:R-:W-:Y:S01]  /*6fa0*/  FFMA R7, R73.reuse, R76, R7 ;  /* 0x0000004c49077223 */ /* 0x040fe20000000007 */
[----:B------:R-:W-:Y:S01]  /*6fb0*/  F2FP.F16.E4M3.UNPACK_B R122, R152 ;  /* 0x00000098ff7a723e */ /* 0x000fe200020006ff */
[C---:B------:R-:W-:Y:S01]  /*6fc0*/  FFMA R4, R73.reuse, R77, R4 ;  /* 0x0000004d49047223 */ /* 0x040fe20000000004 */
[C---:B------:R-:W-:Y:S01]  /*6fd0*/  FFMA R5, R73.reuse, R78, R5 ;  /* 0x0000004e49057223 */ /* 0x040fe20000000005 */
[----:B------:R-:W-:Y:S01]  /*6fe0*/  F2FP.F16.E4M3.UNPACK_B R124, R152.H1 ;  /* 0x00000098ff7c723e */ /* 0x000fe200030006ff */
[----:B------:R-:W-:Y:S01]  /*6ff0*/  FFMA R6, R73, R79, R6 ;  /* 0x0000004f49067223 */ /* 0x000fe20000000006 */
[----:B------:R-:W-:Y:S01]  /*7000*/  F2FP.SATFINITE.E4M3.F32.PACK_AB_MERGE_C R179, R7, R3, RZ ;  /* 0x0000000307b3723e */ /* 0x000fe200048070ff */
[--C-:B------:R-:W-:Y:S02]  /*7010*/  HADD2.F32 R117, -RZ, R118.reuse.H0_H0 ;  /* 0x20000076ff757230 */ /* 0x100fe40000004100 */
[----:B------:R-:W-:Y:S01]  /*7020*/  FMUL R11, R70, R11 ;  /* 0x0000000b460b7220 */ /* 0x000fe20000400000 */
[----:B------:R-:W-:Y:S01]  /*7030*/  HADD2.F32 R118, -RZ, R118.H1_H1 ;  /* 0x30000076ff767230 */ /* 0x000fe20000004100 */
[----:B------:R-:W-:Y:S01]  /*7040*/  F2FP.SATFINITE.E4M3.F32.PACK_AB_MERGE_C R184, R2, R0, R179 ;  /* 0x0000000002b8723e */ /* 0x000fe200048070b3 */
[--C-:B------:R-:W-:Y:S01]  /*7050*/  HADD2.F32 R121, -RZ, R122.reuse.H0_H0 ;  /* 0x2000007aff797230 */ /* 0x100fe20000004100 */
[----:B------:R-:W-:Y:S01]  /*7060*/  IADD3 R179, PT, PT, R183, R178, RZ ;  /* 0x000000b2b7b37210 */ /* 0x000fe20007ffe0ff */
[C---:B------:R-:W-:Y:S01]  /*7070*/  FFMA R11, R73.reuse, R80, R11 ;  /* 0x00000050490b7223 */ /* 0x040fe2000000000b */
[C---:B------:R-:W-:Y:S01]  /*7080*/  FFMA R8, R73.reuse, R81, R8 ;  /* 0x0000005149087223 */ /* 0x040fe20000000008 */
[----:B------:R-:W-:Y:S01]  /*7090*/  FFMA R9, R73, R82, R9 ;  /* 0x0000005249097223 */ /* 0x000fe20000000009 */
[----:B------:R-:W-:Y:S02]  /*70a0*/  HADD2.F32 R122, -RZ, R122.H1_H1 ;  /* 0x3000007aff7a7230 */ /* 0x000fe40000004100 */
[C---:B------:R-:W-:Y:S01]  /*70b0*/  FMUL R10, R70.reuse, R14 ;  /* 0x0000000e460a7220 */ /* 0x040fe20000400000 */
[----:B------:R-:W-:Y:S01]  /*70c0*/  HADD2.F32 R84, -RZ, R84.H1_H1 ;  /* 0x30000054ff547230 */ /* 0x000fe20000004100 */
[----:B------:R-:W-:Y:S01]  /*70d0*/  F2FP.SATFINITE.E4M3.F32.PACK_AB_MERGE_C R185, R11, R6, RZ ;  /* 0x000000060bb9723e */ /* 0x000fe200048070ff */
[C---:B------:R-:W-:Y:S01]  /*70e0*/  FMUL R15, R70.reuse, R15 ;  /* 0x0000000f460f7220 */ /* 0x040fe20000400000 */
[--C-:B------:R-:W-:Y:S02]  /*70f0*/  HADD2.F32 R87, -RZ, R88.reuse.H0_H0 ;  /* 0x20000058ff577230 */ /* 0x100fe40000004100 */
[----:B------:R-:W-:Y:S01]  /*7100*/  FFMA R10, R73, R83, R10 ;  /* 0x00000053490a7223 */ /* 0x000fe2000000000a */
[----:B------:R-:W-:Y:S01]  /*7110*/  F2FP.SATFINITE.E4M3.F32.PACK_AB_MERGE_C R185, R5, R4, R185 ;  /* 0x0000000405b9723e */ /* 0x000fe200048070b9 */
[C---:B------:R-:W-:Y:S01]  /*7120*/  FFMA R15, R73.reuse, R84, R15 ;  /* 0x00000054490f7223 */ /* 0x040fe2000000000f */
[C---:B------:R-:W-:Y:S01]  /*7130*/  FFMA R12, R73.reuse, R85, R12 ;  /* 0x00000055490c7223 */ /* 0x040fe2000000000c */
[----:B------:R-:W-:Y:S01]  /*7140*/  FFMA R13, R73, R86, R13 ;  /* 0x00000056490d7223 */ /* 0x000fe2000000000d */
[----:B------:R-:W-:Y:S02]  /*7150*/  HADD2.F32 R88, -RZ, R88.H1_H1 ;  /* 0x30000058ff587230 */ /* 0x000fe40000004100 */
[C---:B------:R-:W-:Y:S01]  /*7160*/  FMUL R14, R70.reuse, R18 ;  /* 0x00000012460e7220 */ /* 0x040fe20000400000 */
[----:B------:R-:W-:Y:S01]  /*7170*/  F2FP.F16.E4M3.UNPACK_B R126, R153 ;  /* 0x00000099ff7e723e */ /* 0x000fe200020006ff */
[C---:B------:R-:W-:Y:S01]  /*7180*/  FMUL R19, R70.reuse, R19 ;  /* 0x0000001346137220 */ /* 0x040fe20000400000 */
[----:B------:R-:W-:Y:S01]  /*7190*/  HADD2.F32 R91, -RZ, R92.H0_H0 ;  /* 0x2000005cff5b7230 */ /* 0x000fe20000004100 */
[----:B------:R-:W-:Y:S01]  /*71a0*/  F2FP.SATFINITE.E4M3.F32.PACK_AB_MERGE_C R186, R15, R10, RZ ;  /* 0x0000000a0fba723e */ /* 0x000fe200048070ff */
[C---:B------:R-:W-:Y:S01]  /*71b0*/  FFMA R14, R73.reuse, R87, R14 ;  /* 0x00000057490e7223 */ /* 0x040fe2000000000e */
[C---:B------:R-:W-:Y:S01]  /*71c0*/  FFMA R19, R73.reuse, R88, R19 ;  /* 0x0000005849137223 */ /* 0x040fe20000000013 */
[C---:B------:R-:W-:Y:S01]  /*71d0*/  FFMA R16, R73.reuse, R89, R16 ;  /* 0x0000005949107223 */ /* 0x040fe20000000010 */
[----:B------:R-:W-:Y:S01]  /*71e0*/  F2FP.F16.E4M3.UNPACK_B R128, R153.H1 ;  /* 0x00000099ff80723e */ /* 0x000fe200030006ff */
[----:B------:R-:W-:Y:S01]  /*71f0*/  FFMA R17, R73, R90, R17 ;  /* 0x0000005a49117223 */ /* 0x000fe20000000011 */
[----:B------:R-:W-:Y:S01]  /*7200*/  F2FP.SATFINITE.E4M3.F32.PACK_AB_MERGE_C R186, R9, R8, R186 ;  /* 0x0000000809ba723e */ /* 0x000fe200048070ba */
[--C-:B------:R-:W-:Y:S01]  /*7210*/  HADD2.F32 R125, -RZ, R126.reuse.H0_H0 ;  /* 0x2000007eff7d7230 */ /* 0x100fe20000004100 */
[----:B------:R-:W-:Y:S01]  /*7220*/  F2FP.SATFINITE.E4M3.F32.PACK_AB_MERGE_C R187, R19, R14, RZ ;  /* 0x0000000e13bb723e */ /* 0x000fe200048070ff */
[----:B------:R-:W-:Y:S02]  /*7230*/  HADD2.F32 R126, -RZ, R126.H1_H1 ;  /* 0x3000007eff7e7230 */ /* 0x000fe40000004100 */
[C---:B------:R-:W-:Y:S01]  /*7240*/  FMUL R18, R70.reuse, R22 ;  /* 0x0000001646127220 */ /* 0x040fe20000400000 */
[----:B------:R-:W-:Y:S01]  /*7250*/  HADD2.F32 R92, -RZ, R92.H1_H1 ;  /* 0x3000005cff5c7230 */ /* 0x000fe20000004100 */
[----:B------:R-:W-:Y:S01]  /*7260*/  F2FP.SATFINITE.E4M3.F32.PACK_AB_MERGE_C R187, R13, R12, R187 ;  /* 0x0000000c0dbb723e */ /* 0x000fe200048070bb */
[C---:B------:R-:W-:Y:S01]  /*7270*/  FMUL R23, R70.reuse, R23 ;  /* 0x0000001746177220 */ /* 0x040fe20000400000 */
[--C-:B------:R-:W-:Y:S02]  /*7280*/  HADD2.F32 R95, -RZ, R96.reuse.H0_H0 ;  /* 0x20000060ff5f7230 */ /* 0x100fe40000004100 */
[C---:B------:R-:W-:Y:S01]  /*7290*/  FFMA R18, R73.reuse, R91, R18 ;  /* 0x0000005b49127223 */ /* 0x040fe20000000012 */
[----:B------:R-:W-:Y:S01]  /*72a0*/  HADD2.F32 R96, -RZ, R96.H1_H1 ;  /* 0x30000060ff607230 */ /* 0x000fe20000004100 */
[----:B------:R1:W-:Y:S01]  /*72b0*/  STS.128 [R137+UR44+0x8200], R184 ;  /* 0x008200b889007988 */ /* 0x0003e20008000c2c */
[C---:B------:R-:W-:Y:S01]  /*72c0*/  FFMA R23, R73.reuse, R92, R23 ;  /* 0x0000005c49177223 */ /* 0x040fe20000000017 */
[C---:B------:R-:W-:Y:S01]  /*72d0*/  FFMA R20, R73.reuse, R93, R20 ;  /* 0x0000005d49147223 */ /* 0x040fe20000000014 */
[----:B------:R-:W-:Y:S01]  /*72e0*/  FFMA R21, R73, R94, R21 ;  /* 0x0000005e49157223 */ /* 0x000fe20000000015 */
        /* <DEDUP_REMOVED lines=20> */
[----:B------:R-:W-:Y:S02]  /*7430*/  HADD2.F32 R104, -RZ, R104.H1_H1 ;  /* 0x30000068ff687230 */ /* 0x000fe40000004100 */
        /* <DEDUP_REMOVED lines=24> */
[----:B------:R1:W-:Y:S01]  /*75c0*/  STS.128 [R178+0x8010], R192 ;  /* 0x008010c0b2007388 */ /* 0x0003e20000000c00 */
[C---:B------:R-:W-:Y:S01]  /*75d0*/  FFMA R39, R73.reuse, R108, R39 ;  /* 0x0000006c49277223 */ /* 0x040fe20000000027 */
[C---:B------:R-:W-:Y:S01]  /*75e0*/  FFMA R36, R73.reuse, R109, R36 ;  /* 0x0000006d49247223 */ /* 0x040fe20000000024 */
[----:B------:R-:W-:Y:S01]  /*75f0*/  FFMA R37, R73, R110, R37 ;  /* 0x0000006e49257223 */ /* 0x000fe20000000025 */
[----:B------:R-:W-:Y:S01]  /*7600*/  FMUL R38, R70, R42 ;  /* 0x0000002a46267220 */ /* 0x000fe20000400000 */
[----:B------:R-:W-:Y:S01]  /*7610*/  ISETP.NE.AND P0, PT, R176, RZ, PT ;  /* 0x000000ffb000720c */ /* 0x000fe20003f05270 */
[C---:B------:R-:W-:Y:S01]  /*7620*/  FMUL R43, R70.reuse, R43 ;  /* 0x0000002b462b7220 */ /* 0x040fe20000400000 */
[--C-:B------:R-:W-:Y:S01]  /*7630*/  HADD2.F32 R115, -RZ, R116.reuse.H0_H0 ;  /* 0x20000074ff737230 */ /* 0x100fe20000004100 */
[----:B------:R-:W-:Y:S01]  /*7640*/  F2FP.SATFINITE.E4M3.F32.PACK_AB_MERGE_C R196, R39, R34, RZ ;  /* 0x0000002227c4723e */ /* 0x000fe200048070ff */
[C---:B------:R-:W-:Y:S01]  /*7650*/  FFMA R38, R73.reuse, R111, R38 ;  /* 0x0000006f49267223 */ /* 0x040fe20000000026 */
[C---:B------:R-:W-:Y:S01]  /*7660*/  FFMA R43, R73.reuse, R112, R43 ;  /* 0x00000070492b7223 */ /* 0x040fe2000000002b */
[----:B------:R-:W-:Y:S01]  /*7670*/  FFMA R40, R73, R113, R40 ;  /* 0x0000007149287223 */ /* 0x000fe20000000028 */
[----:B------:R-:W-:Y:S01]  /*7680*/  F2FP.SATFINITE.E4M3.F32.PACK_AB_MERGE_C R196, R33, R32, R196 ;  /* 0x0000002021c4723e */ /* 0x000fe200048070c4 */
[----:B------:R-:W-:Y:S01]  /*7690*/  FFMA R41, R73, R114, R41 ;  /* 0x0000007249297223 */ /* 0x000fe20000000029 */
[----:B------:R-:W-:Y:S01]  /*76a0*/  HADD2.F32 R116, -RZ, R116.H1_H1 ;  /* 0x30000074ff747230 */ /* 0x000fe20000004100 */
[----:B------:R-:W-:Y:S01]  /*76b0*/  F2FP.SATFINITE.E4M3.F32.PACK_AB_MERGE_C R197, R43, R38, RZ ;  /* 0x000000262bc5723e */ /* 0x000fe200048070ff */
[C---:B------:R-:W-:Y:S01]  /*76c0*/  FMUL R42, R70.reuse, R46 ;  /* 0x0000002e462a7220 */ /* 0x040fe20000400000 */
[C---:B------:R-:W-:Y:S01]  /*76d0*/  FMUL R47, R70.reuse, R47 ;  /* 0x0000002f462f7220 */ /* 0x040fe20000400000 */
[--C-:B------:R-:W-:Y:S01]  /*76e0*/  HADD2.F32 R119, -RZ, R120.reuse.H0_H0 ;  /* 0x20000078ff777230 */ /* 0x100fe20000004100 */
[----:B------:R-:W-:Y:S01]  /*76f0*/  F2FP.SATFINITE.E4M3.F32.PACK_AB_MERGE_C R197, R37, R36, R197 ;  /* 0x0000002425c5723e */ /* 0x000fe200048070c5 */
[C---:B------:R-:W-:Y:S01]  /*7700*/  FFMA R42, R73.reuse, R115, R42 ;  /* 0x00000073492a7223 */ /* 0x040fe2000000002a */
[C---:B------:R-:W-:Y:S01]  /*7710*/  FFMA R47, R73.reuse, R116, R47 ;  /* 0x00000074492f7223 */ /* 0x040fe2000000002f */
[----:B------:R-:W-:Y:S01]  /*7720*/  FFMA R44, R73, R117, R44 ;  /* 0x00000075492c7223 */ /* 0x000fe2000000002c */
[----:B------:R-:W-:Y:S01]  /*7730*/  ISETP.NE.AND P6, PT, R189, RZ, PT ;  /* 0x000000ffbd00720c */ /* 0x000fe20003fc5270 */
[----:B------:R-:W-:Y:S01]  /*7740*/  FFMA R45, R73, R118, R45 ;  /* 0x00000076492d7223 */ /* 0x000fe2000000002d */
[----:B------:R-:W-:Y:S01]  /*7750*/  HADD2.F32 R120, -RZ, R120.H1_H1 ;  /* 0x30000078ff787230 */ /* 0x000fe20000004100 */
[----:B------:R-:W-:Y:S01]  /*7760*/  F2FP.SATFINITE.E4M3.F32.PACK_AB_MERGE_C R198, R47, R42, RZ ;  /* 0x0000002a2fc6723e */ /* 0x000fe200048070ff */
[C---:B------:R-:W-:Y:S01]  /*7770*/  FMUL R46, R70.reuse, R50 ;  /* 0x00000032462e7220 */ /* 0x040fe20000400000 */
[C---:B------:R-:W-:Y:S01]  /*7780*/  FMUL R51, R70.reuse, R51 ;  /* 0x0000003346337220 */ /* 0x040fe20000400000 */
[--C-:B------:R-:W-:Y:S02]  /*7790*/  HADD2.F32 R123, -RZ, R124.reuse.H0_H0 ;  /* 0x2000007cff7b7230 */ /* 0x100fe40000004100 */
[C---:B------:R-:W-:Y:S01]  /*77a0*/  FMUL R50, R70.reuse, R54 ;  /* 0x0000003646327220 */ /* 0x040fe20000400000 */
[C---:B------:R-:W-:Y:S01]  /*77b0*/  FFMA R46, R73.reuse, R119, R46 ;  /* 0x00000077492e7223 */ /* 0x040fe2000000002e */
[----:B------:R-:W-:Y:S02]  /*77c0*/  HADD2.F32 R124, -RZ, R124.H1_H1 ;  /* 0x3000007cff7c7230 */ /* 0x000fe40000004100 */
[C---:B------:R-:W-:Y:S01]  /*77d0*/  FFMA R51, R73.reuse, R120, R51 ;  /* 0x0000007849337223 */ /* 0x040fe20000000033 */
[C---:B------:R-:W-:Y:S01]  /*77e0*/  FMUL R55, R70.reuse, R55 ;  /* 0x0000003746377220 */ /* 0x040fe20000400000 */
[C---:B------:R-:W-:Y:S01]  /*77f0*/  FFMA R48, R73.reuse, R121, R48 ;  /* 0x0000007949307223 */ /* 0x040fe20000000030 */
[C---:B------:R-:W-:Y:S01]  /*7800*/  FFMA R49, R73.reuse, R122, R49 ;  /* 0x0000007a49317223 */ /* 0x040fe20000000031 */
[--C-:B------:R-:W-:Y:S02]  /*7810*/  HADD2.F32 R127, -RZ, R128.reuse.H0_H0 ;  /* 0x20000080ff7f7230 */ /* 0x100fe40000004100 */
[C---:B------:R-:W-:Y:S01]  /*7820*/  FFMA R50, R73.reuse, R123, R50 ;  /* 0x0000007b49327223 */ /* 0x040fe20000000032 */
[----:B------:R-:W-:Y:S02]  /*7830*/  HADD2.F32 R128, -RZ, R128.H1_H1 ;  /* 0x30000080ff807230 */ /* 0x000fe40000004100 */
[C---:B------:R-:W-:Y:S01]  /*7840*/  FMUL R54, R70.reuse, R58 ;  /* 0x0000003a46367220 */ /* 0x040fe20000400000 */
        /* <DEDUP_REMOVED lines=16> */
[----:B------:R-:W-:Y:S01]  /*7950*/  FFMA R63, R73, R132, R63 ;  /* 0x00000084493f7223 */ /* 0x000fe2000000003f */
[----:B------:R-:W-:Y:S01]  /*7960*/  FMUL R67, R70, R67 ;  /* 0x0000004346437220 */ /* 0x000fe20000400000 */
[----:B------:R-:W-:Y:S01]  /*7970*/  F2FP.SATFINITE.E4M3.F32.PACK_AB_MERGE_C R199, R51, R46, RZ ;  /* 0x0000002e33c7723e */ /* 0x000fe200048070ff */
[C---:B------:R-:W-:Y:S01]  /*7980*/  FFMA R60, R73.reuse, R133, R60 ;  /* 0x00000085493c7223 */ /* 0x040fe2000000003c */
[C---:B------:R-:W-:Y:S01]  /*7990*/  FFMA R61, R73.reuse, R134, R61 ;  /* 0x00000086493d7223 */ /* 0x040fe2000000003d */
[C---:B------:R-:W-:Y:S01]  /*79a0*/  FFMA R62, R73.reuse, R135, R62 ;  /* 0x00000087493e7223 */ /* 0x040fe2000000003e */
[----:B------:R-:W-:Y:S01]  /*79b0*/  FFMA R67, R73, R136, R67 ;  /* 0x0000008849437223 */ /* 0x000fe20000000043 */
[----:B------:R-:W-:Y:S02]  /*79c0*/  F2FP.SATFINITE.E4M3.F32.PACK_AB_MERGE_C R198, R41, R40, R198 ;  /* 0x0000002829c6723e */ /* 0x000fe400048070c6 */
[----:B------:R-:W-:Y:S02]  /*79d0*/  F2FP.SATFINITE.E4M3.F32.PACK_AB_MERGE_C R199, R45, R44, R199 ;  /* 0x0000002c2dc7723e */ /* 0x000fe400048070c7 */
[----:B------:R-:W-:Y:S02]  /*79e0*/  F2FP.SATFINITE.E4M3.F32.PACK_AB_MERGE_C R200, R55, R50, RZ ;  /* 0x0000003237c8723e */ /* 0x000fe400048070ff */
[----:B------:R-:W-:Y:S01]  /*79f0*/  F2FP.SATFINITE.E4M3.F32.PACK_AB_MERGE_C R201, R59, R54, RZ ;  /* 0x000000363bc9723e */ /* 0x000fe200048070ff */
[----:B------:R1:W-:Y:S01]  /*7a00*/  STS.128 [R180+0x8020], R196 ;  /* 0x008020c4b4007388 */ /* 0x0003e20000000c00 */
[----:B------:R-:W-:Y:S02]  /*7a10*/  F2FP.SATFINITE.E4M3.F32.PACK_AB_MERGE_C R202, R63, R58, RZ ;  /* 0x0000003a3fca723e */ /* 0x000fe400048070ff */
[----:B------:R-:W-:Y:S02]  /*7a20*/  F2FP.SATFINITE.E4M3.F32.PACK_AB_MERGE_C R203, R67, R62, RZ ;  /* 0x0000003e43cb723e */ /* 0x000fe400048070ff */
[----:B------:R-:W-:Y:S02]  /*7a30*/  F2FP.SATFINITE.E4M3.F32.PACK_AB_MERGE_C R200, R49, R48, R200 ;  /* 0x0000003031c8723e */ /* 0x000fe400048070c8 */
[----:B------:R-:W-:Y:S02]  /*7a40*/  F2FP.SATFINITE.E4M3.F32.PACK_AB_MERGE_C R201, R53, R52, R201 ;  /* 0x0000003435c9723e */ /* 0x000fe400048070c9 */
[----:B------:R-:W-:Y:S02]  /*7a50*/  F2FP.SATFINITE.E4M3.F32.PACK_AB_MERGE_C R202, R57, R56, R202 ;  /* 0x0000003839ca723e */ /* 0x000fe400048070ca */
[----:B------:R-:W-:Y:S02]  /*7a60*/  F2FP.SATFINITE.E4M3.F32.PACK_AB_MERGE_C R203, R61, R60, R203 ;  /* 0x0000003c3dcb723e */ /* 0x000fe400048070cb */
[----:B------:R-:W-:Y:S02]  /*7a70*/  LEA R191, R168, UR44, 0x3 ;  /* 0x0000002ca8bf7c11 */ /* 0x000fe4000f8e18ff */
[----:B------:R-:W-:Y:S01]  /*7a80*/  @P6 SHF.L.U32 R204, R167, 0x1f, RZ ;  /* 0x0000001fa7cc6819 */ /* 0x000fe200000006ff */
[----:B------:R1:W-:Y:S01]  /*7a90*/  STS.128 [R179+0x8010], R200 ;  /* 0x008010c8b3007388 */ /* 0x0003e20000000c00 */
[----:B------:R-:W-:Y:S01]  /*7aa0*/  @!PT LDS RZ, [RZ] ;  /* 0x00000000fffff984 */ /* 0x000fe20000000800 */
[----:B------:R-:W-:Y:S01]  /*7ab0*/  @!PT LDS RZ, [RZ] ;  /* 0x00000000fffff984 */ /* 0x000fe20000000800 */
[----:B------:R-:W-:Y:S01]  /*7ac0*/  @!PT LDS RZ, [RZ] ;  /* 0x00000000fffff984 */ /* 0x000fe20000000800 */
[----:B------:R-:W-:Y:S01]  /*7ad0*/  @!PT LDS RZ, [RZ] ;  /* 0x00000000fffff984 */ /* 0x000fe20000000800 */
[----:B------:R2:W-:Y:S07]  /*7ae0*/  MEMBAR.ALL.CTA ;  /* 0x0000000000007992 */ /* 0x0005ee0000008000 */
[----:B--2---:R-:W2:Y:S02]  /*7af0*/  FENCE.VIEW.ASYNC.S ;  /* 0x00000000000073c6 */ /* 0x004ea40000000000 */
[----:B--2---:R-:W-:Y:S06]  /*7b00*/  BAR.SYNC.DEFER_BLOCKING 0x1, 0x80 ;  /* 0x0042000000007b1d */ /* 0x004fec0000010000 */
[----:B------:R-:W-:Y:S05]  /*7b10*/  @P0 BRA `(.L_x_117) ;  /* 0x0000000000280947 */ /* 0x000fea0003800000 */
[----:B------:R-:W-:Y:S01]  /*7b20*/  UIADD3 UR4, UPT, UPT, UR44, 0x8200, URZ ;  /* 0x000082002c047890 */ /* 0x000fe2000fffe0ff */
[----:B------:R-:W-:Y:S05]  /*7b30*/  UMOV UR51, UR36 ;  /* 0x0000002400337c82 */ /* 0x000fea0008000000 */
[----:B------:R-:W-:Y:S01]  /*7b40*/  MOV R175, UR4 ;  /* 0x0000000400af7c02 */ /* 0x000fe20008000f00 */
[----:B------:R-:W-:Y:S03]  /*7b50*/  UIADD3 UR4, UP0, UPT, UR62, 0x680, URZ ;  /* 0x000006803e047890 */ /* 0x000fe6000ff1e0ff */
[----:B------:R-:W-:Y:S01]  /*7b60*/  R2UR UR48, R175 ;  /* 0x00000000af3072ca */ /* 0x000fe200000e0000 */
[----:B------:R-:W-:Y:S11]  /*7b70*/  UIADD3.X UR5, UPT, UPT, URZ, UR63, URZ, UP0, !UPT ;  /* 0x0000003fff057290 */ /* 0x000ff600087fe4ff */
[----:B------:R-:W-:Y:S01]  /*7b80*/  @!UPT UIADD3 URZ, UPT, UPT, URZ, URZ, URZ ;  /* 0x000000fffffff290 */ /* 0x000fe2000fffe0ff */
[----:B------:R2:W-:Y:S01]  /*7b90*/  UTMASTG.3D [UR48], [UR4] ;  /* 0x00000030040073b5 */ /* 0x0005e20008010000 */
[----:B------:R0:W-:Y:S01]  /*7ba0*/  UTMACMDFLUSH ;  /* 0x00000000000079b7 */ /* 0x0001e20000000000 */
[----:B--2---:R-:W-:Y:S04]  /*7bb0*/  DEPBAR.LE SB0, 0x1 ;  /* 0x000080400000791a */ /* 0x004fe80000000000 */
.L_x_117:
[----:B------:R-:W-:Y:S05]  /*7bc0*/  BSYNC.RECONVERGENT B0 ;  /* 0x0000000000007941 */ /* 0x000fea0003800200 */
.L_x_116:
[----:B------:R-:W-:Y:S06]  /*7bd0*/  BAR.SYNC.DEFER_BLOCKING 0x1, 0x80 ;  /* 0x0042000000007b1d */ /* 0x000fec0000010000 */
[----:B------:R-:W2:Y:S01]  /*7be0*/  @P6 SYNCS.PHASECHK.TRANS64.TRYWAIT P0, [R191+URZ+0x50], R204 ;  /* 0x000050ccbf0065a7 */ /* 0x000ea200080011ff */
[----:B------:R-:W-:Y:S01]  /*7bf0*/  BSSY B1, `(.L_x_118) ;  /* 0x0000023000017945 */ /* 0x000fe20003800000 */
[----:B--2---:R-:W-:Y:S03]  /*7c00*/  @P6 SEL R181, RZ, 0x1, !P0 ;  /* 0x00000001ffb56807 */ /* 0x004fe60004000000 */
[----:B------:R-:W-:Y:S05]  /*7c10*/  @!P6 BRA `(.L_x_119) ;  /* 0x000000000080e947 */ /* 0x000fea0003800000 */
[----:B------:R-:W-:Y:S01]  /*7c20*/  ISETP.NE.AND P1, PT, R182, RZ, PT ;  /* 0x000000ffb600720c */ /* 0x000fe20003f25270 */
[----:B------:R-:W-:Y:S01]  /*7c30*/  BSSY B0, `(.L_x_120) ;  /* 0x000000a000007945 */ /* 0x000fe20003800000 */
[----:B------:R-:W-:Y:S11]  /*7c40*/  ISETP.NE.AND P0, PT, R181, RZ, PT ;  /* 0x000000ffb500720c */ /* 0x000ff60003f05270 */
[----:B------:R-:W-:Y:S04]  /*7c50*/  @P1 IMAD R3, R168, 0x2000, R173 ;  /* 0x00002000a8031824 */ /* 0x000fe800078e02ad */
[C---:B------:R-:W-:Y:S01]  /*7c60*/  @P1 IMAD.IADD R6, R3.reuse, 0x1, R188 ;  /* 0x0000000103061824 */ /* 0x040fe200078e02bc */
[----:B------:R-:W-:Y:S03]  /*7c70*/  @P1 IADD3 R4, PT, PT, R3, R190, RZ ;  /* 0x000000be03041210 */ /* 0x000fe60007ffe0ff */
[----:B------:R-:W-:Y:S01]  /*7c80*/  @P1 IMAD.IADD R2, R183, 0x1, R6 ;  /* 0x00000001b7021824 */ /* 0x000fe200078e0206 */
[----:B------:R-:W-:Y:S06]  /*7c90*/  @P0 BRA `(.L_x_121) ;  /* 0x00000000000c0947 */ /* 0x000fec0003800000 */
[----:B------:R-:W-:Y:S04]  /*7ca0*/  SHF.L.U32 R0, R167, 0x1f, RZ ;  /* 0x0000001fa7007819 */ /* 0x000fe800000006ff */
[----:B------:R-:W2:Y:S02]  /*7cb0*/  SYNCS.PHASECHK.TRANS64.TRYWAIT P0, [R191+URZ+0x50], R0 ;  /* 0x00005000bf0075a7 */ /* 0x000ea400080011ff */
[----:B--2---:R-:W-:Y:S05]  /*7cc0*/  @!P0 BRA `(.L_x_122) ;  /* 0x0000004c003c8947 */ /* 0x004fea0003800000 */
.L_x_121:
[----:B------:R-:W-:Y:S05]  /*7cd0*/  BSYNC B0 ;  /* 0x0000000000007941 */ /* 0x000fea0003800000 */
.L_x_120:
[----:B------:R-:W-:Y:S01]  /*7ce0*/  ISETP.NE.AND P0, PT, R182, RZ, PT ;  /* 0x000000ffb600720c */ /* 0x000fe20003f05270 */
[----:B--2---:R-:W-:Y:S02]  /*7cf0*/  VIADD R191, R191, 0x70 ;  /* 0x00000070bfbf7836 */ /* 0x004fe40000000000 */
[----:B------:R-:W-:Y:S02]  /*7d00*/  IMAD.U32 R0, RZ, RZ, UR45 ;  /* 0x0000002dff007e24 */ /* 0x000fe4000f8e00ff */
[----:B------:R-:W-:Y:S03]  /*7d10*/  VIADD R168, R168, 0x1 ;  /* 0x00000001a8a87836 */ /* 0x000fe60000000000 */
[----:B------:R-:W-:Y:S05]  /*7d20*/  PRMT R0, R0, 0x654, R191 ;  /* 0x0000065400007816 */ /* 0x000fea00000000bf */
[----:B------:R2:W3:Y:S04]  /*7d30*/  @P0 LDS.128 R140, [R3] ;  /* 0x00000000038c0984 */ /* 0x0004e80000000c00 */
[----:B------:R2:W4:Y:S04]  /*7d40*/  @P0 LDS.128 R148, [R4+0x20] ;  /* 0x0000200004940984 */ /* 0x0005280000000c00 */
        /* <DEDUP_REMOVED lines=12> */
[----:B--234-:R-:W-:Y:S02]  /*7e10*/  LOP3.LUT R167, R167, R0, RZ, 0x3c, !PT ;  /* 0x00000000a7a77212 */ /* 0x01cfe400078e3cff */
.L_x_119:
[----:B------:R-:W-:Y:S05]  /*7e20*/  BSYNC B1 ;  /* 0x0000000000017941 */ /* 0x000fea0003800000 */
.L_x_118:
[----:B------:R-:W-:Y:S01]  /*7e30*/  VIADD R0, R71, 0x40 ;  /* 0x0000004047007836 */ /* 0x000fe20000000000 */
[----:B------:R-:W-:Y:S04]  /*7e40*/  BSSY.RECONVERGENT B6, `(.L_x_123) ;  /* 0x0000015000067945 */ /* 0x000fe80003800200 */
[----:B------:R-:W-:Y:S04]  /*7e50*/  SHF.R.U32.HI R0, RZ, 0x15, R0 ;  /* 0x00000015ff007819 */ /* 0x000fe80000011600 */
[----:B------:R-:W-:Y:S11]  /*7e60*/  LOP3.LUT P0, RZ, R0, 0x3, R159, 0x48, !PT ;  /* 0x0000000300ff7812 */ /* 0x000ff6000780489f */
[----:B------:R-:W-:Y:S02]  /*7e70*/  @!UPT UIADD3 URZ, UPT, UPT, URZ, URZ, URZ ;  /* 0x000000fffffff290 */ /* 0x000fe4000fffe0ff */
        /* <DEDUP_REMOVED lines=8> */
[----:B------:R-:W5:Y:S01]  /*7f00*/  LDCU.64 UR4, c[0x4][0x18] ;  /* 0x01000300ff0477ac */ /* 0x000f620008000a00 */
[----:B--2---:R-:W-:Y:S01]  /*7f10*/  MOV R5, UR9 ;  /* 0x0000000900057c02 */ /* 0x004fe20008000f00 */
[----:B------:R-:W-:Y:S01]  /*7f20*/  IMAD.U32 R4, RZ, RZ, UR8 ;  /* 0x00000008ff047e24 */ /* 0x000fe2000f8e00ff */
[----:B---3--:R-:W-:Y:S01]  /*7f30*/  MOV R7, UR7 ;  /* 0x0000000700077c02 */ /* 0x008fe20008000f00 */
[----:B------:R-:W-:Y:S01]  /*7f40*/  IMAD.U32 R6, RZ, RZ, UR6 ;  /* 0x00000006ff067e24 */ /* 0x000fe2000f8e00ff */
[----:B-----5:R-:W-:Y:S01]  /*7f50*/  MOV R11, UR5 ;  /* 0x00000005000b7c02 */ /* 0x020fe20008000f00 */
[----:B------:R-:W-:Y:S02]  /*7f60*/  IMAD.U32 R10, RZ, RZ, UR4 ;  /* 0x00000004ff0a7e24 */ /* 0x000fe4000f8e00ff */
[----:B------:R-:W-:Y:S07]  /*7f70*/  LEPC R20, `(.L_x_124) ;  /* 0x000000001014794e */ /* 0x000fee0000000000 */
[----:B-1--4-:R-:W-:Y:S05]  /*7f80*/  CALL.ABS.NOINC R2 ;  /* 0x0000000002007343 */ /* 0x012fea0003c00000 */
.L_x_124:
[----:B------:R-:W-:Y:S05]  /*7f90*/  BSYNC.RECONVERGENT B6 ;  /* 0x0000000000067941 */ /* 0x000fea0003800200 */
.L_x_123:
[----:B------:R-:W-:Y:S01]  /*7fa0*/  F2FP.F16.E4M3.UNPACK_B R4, R141 ;  /* 0x0000008dff04723e */ /* 0x000fe200020006ff */
[----:B------:R-:W-:Y:S05]  /*7fb0*/  WARPSYNC.ALL ;  /* 0x0000000000007948 */ /* 0x000fea0003800000 */
[----:B------:R-:W-:Y:S01]  /*7fc0*/  R2UR UR4, R71 ;  /* 0x00000000470472ca */ /* 0x000fe200000e0000 */
[--C-:B------:R-:W-:Y:S01]  /*7fd0*/  HADD2.F32 R78, -RZ, R4.reuse.H0_H0 ;  /* 0x20000004ff4e7230 */ /* 0x100fe20000004100 */
[-C--:B------:R-:W-:Y:S01]  /*7fe0*/  F2FP.F16.E4M3.UNPACK_B R0, R140.reuse ;  /* 0x0000008cff00723e */ /* 0x080fe200020006ff */
[----:B------:R-:W-:Y:S01]  /*7ff0*/  HADD2.F32 R75, -RZ, R4.H1_H1 ;  /* 0x30000004ff4b7230 */ /* 0x000fe20000004100 */
[----:B------:R-:W-:Y:S01]  /*8000*/  F2FP.F16.E4M3.UNPACK_B R4, R143 ;  /* 0x0000008fff04723e */ /* 0x000fe200020006ff */
[----:B------:R-:W-:Y:S01]  /*8010*/  BSSY.RECONVERGENT B0, `(.L_x_125) ;  /* 0x0000116000007945 */ /* 0x000fe20003800200 */
[----:B------:R-:W-:Y:S01]  /*8020*/  F2FP.F16.E4M3.UNPACK_B R3, R140.H1 ;  /* 0x0000008cff03723e */ /* 0x000fe200030006ff */
[--C-:B------:R-:W-:Y:S01]  /*8030*/  HADD2.F32 R2, -RZ, R0.reuse.H0_H0 ;  /* 0x20000000ff027230 */ /* 0x100fe20000004100 */
[----:B-1----:R-:W-:Y:S01]  /*8040*/  F2FP.F16.E4M3.UNPACK_B R127, R154 ;  /* 0x0000009aff7f723e */ /* 0x002fe200020006ff */
[----:B------:R-:W-:Y:S01]  /*8050*/  HADD2.F32 R72, -RZ, R0.H1_H1 ;  /* 0x30000000ff487230 */ /* 0x000fe20000004100 */
[----:B------:R-:W-:Y:S01]  /*8060*/  F2FP.F16.E4M3.UNPACK_B R0, R141.H1 ;  /* 0x0000008dff00723e */ /* 0x000fe200030006ff */
[--C-:B------:R-:W-:Y:S01]  /*8070*/  HADD2.F32 R74, -RZ, R3.reuse.H0_H0 ;  /* 0x20000003ff4a7230 */ /* 0x100fe20000004100 */
[----:B------:R-:W-:Y:S01]  /*8080*/  F2FP.F16.E4M3.UNPACK_B R117, R151.H1 ;  /* 0x00000097ff75723e */ /* 0x000fe200030006ff */
[----:B------:R-:W-:Y:S01]  /*8090*/  HADD2.F32 R76, -RZ, R3.H1_H1 ;  /* 0x30000003ff4c7230 */ /* 0x000fe20000004100 */
[-C--:B------:R-:W-:Y:S01]  /*80a0*/  F2FP.F16.E4M3.UNPACK_B R3, R142.reuse ;  /* 0x0000008eff03723e */ /* 0x080fe200020006ff */
[--C-:B------:R-:W-:Y:S01]  /*80b0*/  HADD2.F32 R80, -RZ, R0.reuse.H0_H0 ;  /* 0x20000000ff507230 */ /* 0x100fe20000004100 */
[----:B------:R-:W-:Y:S01]  /*80c0*/  ISETP.NE.AND P0, PT, R176, RZ, PT ;  /* 0x000000ffb000720c */ /* 0x000fe20003f05270 */
[----:B------:R-:W-:Y:S01]  /*80d0*/  HADD2.F32 R77, -RZ, R0.H1_H1 ;  /* 0x30000000ff4d7230 */ /* 0x000fe20000004100 */
[----:B------:R-:W-:Y:S01]  /*80e0*/  F2FP.F16.E4M3.UNPACK_B R0, R142.H1 ;  /* 0x0000008eff00723e */ /* 0x000fe200030006ff */
[--C-:B------:R-:W-:Y:S01]  /*80f0*/  HADD2.F32 R82, -RZ, R3.reuse.H0_H0 ;  /* 0x20000003ff527230 */ /* 0x100fe20000004100 */
[----:B------:R-:W-:Y:S01]  /*8100*/  ISETP.NE.AND P6, PT, R189, RZ, PT ;  /* 0x000000ffbd00720c */ /* 0x000fe20003fc5270 */
[----:B------:R-:W-:Y:S01]  /*8110*/  HADD2.F32 R79, -RZ, R3.H1_H1 ;  /* 0x30000003ff4f7230 */ /* 0x000fe20000004100 */
[----:B------:R-:W-:Y:S01]  /*8120*/  F2FP.F16.E4M3.UNPACK_B R3, R143.H1 ;  /* 0x0000008fff03723e */ /* 0x000fe200030006ff */
[--C-:B------:R-:W-:Y:S02]  /*8130*/  HADD2.F32 R84, -RZ, R0.reuse.H0_H0 ;  /* 0x20000000ff547230 */ /* 0x100fe40000004100 */
[----:B------:R-:W-:Y:S01]  /*8140*/  HADD2.F32 R81, -RZ, R0.H1_H1 ;  /* 0x30000000ff517230 */ /* 0x000fe20000004100 */
[-C--:B------:R-:W-:Y:S01]  /*8150*/  F2FP.F16.E4M3.UNPACK_B R0, R144.reuse ;  /* 0x00000090ff00723e */ /* 0x080fe200020006ff */
[--C-:B------:R-:W-:Y:S02]  /*8160*/  HADD2.F32 R86, -RZ, R4.reuse.H0_H0 ;  /* 0x20000004ff567230 */ /* 0x100fe40000004100 */
[----:B------:R-:W-:Y:S01]  /*8170*/  HADD2.F32 R83, -RZ, R4.H1_H1 ;  /* 0x30000004ff537230 */ /* 0x000fe20000004100 */
[-C--:B------:R-:W-:Y:S01]  /*8180*/  F2FP.F16.E4M3.UNPACK_B R4, R145.reuse ;  /* 0x00000091ff04723e */ /* 0x080fe200020006ff */
[--C-:B------:R-:W-:Y:S02]  /*8190*/  HADD2.F32 R90, -RZ, R0.reuse.H0_H0 ;  /* 0x20000000ff5a7230 */ /* 0x100fe40000004100 */
[----:B------:R-:W-:Y:S01]  /*81a0*/  HADD2.F32 R87, -RZ, R0.H1_H1 ;  /* 0x30000000ff577230 */ /* 0x000fe20000004100 */
[----:B------:R-:W-:Y:S01]  /*81b0*/  F2FP.F16.E4M3.UNPACK_B R0, R145.H1 ;  /* 0x00000091ff00723e */ /* 0x000fe200030006ff */
[--C-:B------:R-:W-:Y:S02]  /*81c0*/  HADD2.F32 R88, -RZ, R3.reuse.H0_H0 ;  /* 0x20000003ff587230 */ /* 0x100fe40000004100 */
[----:B------:R-:W-:Y:S01]  /*81d0*/  HADD2.F32 R85, -RZ, R3.H1_H1 ;  /* 0x30000003ff557230 */ /* 0x000fe20000004100 */
[----:B------:R-:W-:Y:S01]  /*81e0*/  F2FP.F16.E4M3.UNPACK_B R3, R144.H1 ;  /* 0x00000090ff03723e */ /* 0x000fe200030006ff */
[--C-:B------:R-:W-:Y:S02]  /*81f0*/  HADD2.F32 R96, -RZ, R0.reuse.H0_H0 ;  /* 0x20000000ff607230 */ /* 0x100fe40000004100 */
[----:B------:R-:W-:Y:S01]  /*8200*/  HADD2.F32 R93, -RZ, R0.H1_H1 ;  /* 0x30000000ff5d7230 */ /* 0x000fe20000004100 */
[-C--:B------:R-:W-:Y:S01]  /*8210*/  F2FP.F16.E4M3.UNPACK_B R0, R146.reuse.H1 ;  /* 0x00000092ff00723e */ /* 0x080fe200030006ff */
[--C-:B------:R-:W-:Y:S02]  /*8220*/  HADD2.F32 R94, -RZ, R4.reuse.H0_H0 ;  /* 0x20000004ff5e7230 */ /* 0x100fe40000004100 */
[----:B------:R-:W-:Y:S01]  /*8230*/  HADD2.F32 R91, -RZ, R4.H1_H1 ;  /* 0x30000004ff5b7230 */ /* 0x000fe20000004100 */
[----:B------:R-:W-:Y:S01]  /*8240*/  F2FP.F16.E4M3.UNPACK_B R4, R147 ;  /* 0x00000093ff04723e */ /* 0x000fe200020006ff */
[--C-:B------:R-:W-:Y:S02]  /*8250*/  HADD2.F32 R92, -RZ, R3.reuse.H0_H0 ;  /* 0x20000003ff5c7230 */ /* 0x100fe40000004100 */
[----:B------:R-:W-:Y:S01]  /*8260*/  HADD2.F32 R89, -RZ, R3.H1_H1 ;  /* 0x30000003ff597230 */ /* 0x000fe20000004100 */
[----:B------:R-:W-:Y:S01]  /*8270*/  F2FP.F16.E4M3.UNPACK_B R3, R146 ;  /* 0x00000092ff03723e */ /* 0x000fe200020006ff */
[--C-:B------:R-:W-:Y:S02]  /*8280*/  HADD2.F32 R100, -RZ, R0.reuse.H0_H0 ;  /* 0x20000000ff647230 */ /* 0x100fe40000004100 */
[----:B------:R-:W-:Y:S01]  /*8290*/  HADD2.F32 R97, -RZ, R0.H1_H1 ;  /* 0x30000000ff617230 */ /* 0x000fe20000004100 */
[-C--:B------:R-:W-:Y:S01]  /*82a0*/  F2FP.F16.E4M3.UNPACK_B R0, R148.reuse ;  /* 0x00000094ff00723e */ /* 0x080fe200020006ff */
[--C-:B------:R-:W-:Y:S02]  /*82b0*/  HADD2.F32 R102, -RZ, R4.reuse.H0_H0 ;  /* 0x20000004ff667230 */ /* 0x100fe40000004100 */
[----:B------:R-:W-:Y:S01]  /*82c0*/  HADD2.F32 R99, -RZ, R4.H1_H1 ;  /* 0x30000004ff637230 */ /* 0x000fe20000004100 */
[----:B------:R-:W-:Y:S01]  /*82d0*/  F2FP.F16.E4M3.UNPACK_B R4, R149 ;  /* 0x00000095ff04723e */ /* 0x000fe200020006ff */
[--C-:B------:R-:W-:Y:S02]  /*82e0*/  HADD2.F32 R98, -RZ, R3.reuse.H0_H0 ;  /* 0x20000003ff627230 */ /* 0x100fe40000004100 */
[----:B------:R-:W-:Y:S01]  /*82f0*/  HADD2.F32 R95, -RZ, R3.H1_H1 ;  /* 0x30000003ff5f7230 */ /* 0x000fe20000004100 */
[----:B------:R-:W-:Y:S01]  /*8300*/  F2FP.F16.E4M3.UNPACK_B R3, R147.H1 ;  /* 0x00000093ff03723e */ /* 0x000fe200030006ff */
[--C-:B------:R-:W-:Y:S02]  /*8310*/  HADD2.F32 R106, -RZ, R0.reuse.H0_H0 ;  /* 0x20000000ff6a7230 */ /* 0x100fe40000004100 */
[----:B------:R-:W-:Y:S01]  /*8320*/  HADD2.F32 R103, -RZ, R0.H1_H1 ;  /* 0x30000000ff677230 */ /* 0x000fe20000004100 */
[----:B------:R-:W-:Y:S01]  /*8330*/  F2FP.F16.E4M3.UNPACK_B R0, R148.H1 ;  /* 0x00000094ff00723e */ /* 0x000fe200030006ff */
[--C-:B------:R-:W-:Y:S02]  /*8340*/  HADD2.F32 R110, -RZ, R4.reuse.H0_H0 ;  /* 0x20000004ff6e7230 */ /* 0x100fe40000004100 */
[----:B------:R-:W-:Y:S02]  /*8350*/  HADD2.F32 R107, -RZ, R4.H1_H1 ;  /* 0x30000004ff6b7230 */ /* 0x000fe40000004100 */
[--C-:B------:R-:W-:Y:S01]  /*8360*/  HADD2.F32 R104, -RZ, R3.reuse.H0_H0 ;  /* 0x20000003ff687230 */ /* 0x100fe20000004100 */
[----:B------:R-:W1:Y:S01]  /*8370*/  LDTM.x64 R4, tmem[UR4+0x40] ;  /* 0x00004004000479ee */ /* 0x000e620008340000 */
[----:B------:R-:W-:Y:S01]  /*8380*/  HADD2.F32 R101, -RZ, R3.H1_H1 ;  /* 0x30000003ff657230 */ /* 0x000fe20000004100 */
[----:B------:R-:W-:Y:S01]  /*8390*/  F2FP.F16.E4M3.UNPACK_B R3, R149.H1 ;  /* 0x00000095ff03723e */ /* 0x000fe200030006ff */
        /* <DEDUP_REMOVED lines=14> */
[----:B------:R-:W-:Y:S01]  /*8480*/  F2FP.F16.E4M3.UNPACK_B R0, R152.H1 ;  /* 0x00000098ff00723e */ /* 0x000fe200030006ff */
[--C-:B------:R-:W-:Y:S02]  /*8490*/  HADD2.F32 R122, -RZ, R3.reuse.H0_H0 ;  /* 0x20000003ff7a7230 */ /* 0x100fe40000004100 */
[C---:B-1----:R-:W-:Y:S01]  /*84a0*/  FMUL R7, R70.reuse, R7 ;  /* 0x0000000746077220 */ /* 0x042fe20000400000 */
        /* <DEDUP_REMOVED lines=10> */
[C---:B------:R-:W-:Y:S01]  /*8550*/  FMUL R0, R70.reuse, R4 ;  /* 0x0000000446007220 */ /* 0x040fe20000400000 */
[--C-:B------:R-:W-:Y:S01]  /*8560*/  HADD2.F32 R130, -RZ, R127.reuse.H0_H0 ;  /* 0x2000007fff827230 */ /* 0x100fe20000004100 */
[----:B------:R-:W-:Y:S01]  /*8570*/  F2FP.F16.E4M3.UNPACK_B R4, R155 ;  /* 0x0000009bff04723e */ /* 0x000fe200020006ff */
[----:B------:R-:W-:Y:S02]  /*8580*/  HADD2.F32 R127, -RZ, R127.H1_H1 ;  /* 0x3000007fff7f7230 */ /* 0x000fe40000004100 */
[C---:B------:R-:W-:Y:S01]  /*8590*/  FFMA R0, R73.reuse, R2, R0 ;  /* 0x0000000249007223 */ /* 0x040fe20000000000 */
[C---:B------:R-:W-:Y:S01]  /*85a0*/  FMUL R2, R70.reuse, R5 ;  /* 0x0000000546027220 */ /* 0x040fe20000400000 */
[--C-:B------:R-:W-:Y:S01]  /*85b0*/  HADD2.F32 R132, -RZ, R3.reuse.H0_H0 ;  /* 0x20000003ff847230 */ /* 0x100fe20000004100 */
[----:B------:R-:W-:Y:S01]  /*85c0*/  F2FP.F16.E4M3.UNPACK_B R5, R155.H1 ;  /* 0x0000009bff05723e */ /* 0x000fe200030006ff */
[----:B------:R-:W-:Y:S02]  /*85d0*/  HADD2.F32 R129, -RZ, R3.H1_H1 ;  /* 0x30000003ff817230 */ /* 0x000fe40000004100 */
[C---:B------:R-:W-:Y:S01]  /*85e0*/  FFMA R2, R73.reuse, R72, R2 ;  /* 0x0000004849027223 */ /* 0x040fe20000000002 */
[--C-:B------:R-:W-:Y:S02]  /*85f0*/  HADD2.F32 R72, -RZ, R4.reuse.H0_H0 ;  /* 0x20000004ff487230 */ /* 0x100fe40000004100 */
[C---:B------:R-:W-:Y:S01]  /*8600*/  FMUL R3, R70.reuse, R6 ;  /* 0x0000000646037220 */ /* 0x040fe20000400000 */
[----:B------:R-:W-:Y:S02]  /*8610*/  HADD2.F32 R131, -RZ, R4.H1_H1 ;  /* 0x30000004ff837230 */ /* 0x000fe40000004100 */
[C---:B------:R-:W-:Y:S01]  /*8620*/  FMUL R4, R70.reuse, R9 ;  /* 0x0000000946047220 */ /* 0x040fe20000400000 */
[--C-:B------:R-:W-:Y:S02]  /*8630*/  HADD2.F32 R133, -RZ, R5.reuse.H1_H1 ;  /* 0x30000005ff857230 */ /* 0x100fe40000004100 */
[C---:B------:R-:W-:Y:S01]  /*8640*/  FFMA R3, R73.reuse, R74, R3 ;  /* 0x0000004a49037223 */ /* 0x040fe20000000003 */
[----:B------:R-:W-:Y:S01]  /*8650*/  FFMA R7, R73, R76, R7 ;  /* 0x0000004c49077223 */ /* 0x000fe20000000007 */
[----:B------:R-:W-:Y:S02]  /*8660*/  HADD2.F32 R74, -RZ, R5.H0_H0 ;  /* 0x20000005ff4a7230 */ /* 0x000fe40000004100 */
[C---:B------:R-:W-:Y:S01]  /*8670*/  FMUL R5, R70.reuse, R10 ;  /* 0x0000000a46057220 */ /* 0x040fe20000400000 */
[C---:B------:R-:W-:Y:S01]  /*8680*/  FMUL R6, R70.reuse, R11 ;  /* 0x0000000b46067220 */ /* 0x040fe20000400000 */
[C---:B------:R-:W-:Y:S01]  /*8690*/  FMUL R11, R70.reuse, R16 ;  /* 0x00000010460b7220 */ /* 0x040fe20000400000 */
[----:B------:R-:W-:Y:S01]  /*86a0*/  F2FP.SATFINITE.E4M3.F32.PACK_AB_MERGE_C R135, R7, R3, RZ ;  /* 0x000000030787723e */ /* 0x000fe200048070ff */
[C---:B------:R-:W-:Y:S01]  /*86b0*/  FMUL R3, R70.reuse, R8 ;  /* 0x0000000846037220 */ /* 0x040fe20000400000 */
[C---:B------:R-:W-:Y:S01]  /*86c0*/  FMUL R7, R70.reuse, R12 ;  /* 0x0000000c46077220 */ /* 0x040fe20000400000 */
[C---:B------:R-:W-:Y:S01]  /*86d0*/  FMUL R8, R70.reuse, R13 ;  /* 0x0000000d46087220 */ /* 0x040fe20000400000 */
[C---:B------:R-:W-:Y:S01]  /*86e0*/  FMUL R12, R70.reuse, R17 ;  /* 0x00000011460c7220 */ /* 0x040fe20000400000 */
[C---:B------:R-:W-:Y:S01]  /*86f0*/  FFMA R3, R73.reuse, R78, R3 ;  /* 0x0000004e49037223 */ /* 0x040fe20000000003 */
[C---:B------:R-:W-:Y:S01]  /*8700*/  FFMA R4, R73.reuse, R75, R4 ;  /* 0x0000004b49047223 */ /* 0x040fe20000000004 */
[C---:B------:R-:W-:Y:S01]  /*8710*/  FFMA R5, R73.reuse, R80, R5 ;  /* 0x0000005049057223 */ /* 0x040fe20000000005 */
[C---:B------:R-:W-:Y:S01]  /*8720*/  FFMA R6, R73.reuse, R77, R6 ;  /* 0x0000004d49067223 */ /* 0x040fe20000000006 */
[C---:B------:R-:W-:Y:S01]  /*8730*/  FFMA R7, R73.reuse, R82, R7 ;  /* 0x0000005249077223 */ /* 0x040fe20000000007 */
[C---:B------:R-:W-:Y:S01]  /*8740*/  FFMA R8, R73.reuse, R79, R8 ;  /* 0x0000004f49087223 */ /* 0x040fe20000000008 */
[C---:B------:R-:W-:Y:S01]  /*8750*/  FMUL R16, R70.reuse, R21 ;  /* 0x0000001546107220 */ /* 0x040fe20000400000 */
[----:B------:R-:W-:Y:S01]  /*8760*/  FMUL R9, R70, R14 ;  /* 0x0000000e46097220 */ /* 0x000fe20000400000 */
[----:B------:R-:W-:Y:S01]  /*8770*/  F2FP.SATFINITE.E4M3.F32.PACK_AB_MERGE_C R5, R6, R5, RZ ;  /* 0x000000050605723e */ /* 0x000fe200048070ff */
[C---:B------:R-:W-:Y:S01]  /*8780*/  FMUL R10, R70.reuse, R15 ;  /* 0x0000000f460a7220 */ /* 0x040fe20000400000 */
[C---:B------:R-:W-:Y:S01]  /*8790*/  FMUL R15, R70.reuse, R20 ;  /* 0x00000014460f7220 */ /* 0x040fe20000400000 */
[C---:B------:R-:W-:Y:S01]  /*87a0*/  FFMA R9, R73.reuse, R84, R9 ;  /* 0x0000005449097223 */ /* 0x040fe20000000009 */
[C---:B------:R-:W-:Y:S01]  /*87b0*/  FMUL R20, R70.reuse, R25 ;  /* 0x0000001946147220 */ /* 0x040fe20000400000 */
[C---:B------:R-:W-:Y:S01]  /*87c0*/  FFMA R10, R73.reuse, R81, R10 ;  /* 0x00000051490a7223 */ /* 0x040fe2000000000a */
[C---:B------:R-:W-:Y:S01]  /*87d0*/  FFMA R11, R73.reuse, R86, R11 ;  /* 0x00000056490b7223 */ /* 0x040fe2000000000b */
[C---:B------:R-:W-:Y:S01]  /*87e0*/  FFMA R12, R73.reuse, R83, R12 ;  /* 0x00000053490c7223 */ /* 0x040fe2000000000c */
[C---:B------:R-:W-:Y:S01]  /*87f0*/  FMUL R13, R70.reuse, R18 ;  /* 0x00000012460d7220 */ /* 0x040fe20000400000 */
[----:B------:R-:W-:Y:S01]  /*8800*/  FMUL R14, R70, R19 ;  /* 0x00000013460e7220 */ /* 0x000fe20000400000 */
[----:B------:R-:W-:Y:S01]  /*8810*/  F2FP.SATFINITE.E4M3.F32.PACK_AB_MERGE_C R9, R10, R9, RZ ;  /* 0x000000090a09723e */ /* 0x000fe200048070ff */
[C---:B------:R-:W-:Y:S01]  /*8820*/  FMUL R19, R70.reuse, R24 ;  /* 0x0000001846137220 */ /* 0x040fe20000400000 */
        /* <DEDUP_REMOVED lines=17> */
[----:B------:R-:W-:Y:S01]  /*8940*/  FMUL R27, R70, R32 ;  /* 0x00000020461b7220 */ /* 0x000fe20000400000 */
[C---:B------:R-:W-:Y:S01]  /*8950*/  FFMA R21, R73.reuse, R96, R21 ;  /* 0x0000006049157223 */ /* 0x040fe20000000015 */
[C---:B------:R-:W-:Y:S01]  /*8960*/  FFMA R22, R73.reuse, R93, R22 ;  /* 0x0000005d49167223 */ /* 0x040fe20000000016 */
[----:B------:R-:W-:Y:S01]  /*8970*/  F2FP.SATFINITE.E4M3.F32.PACK_AB_MERGE_C R16, R16, R15, R17 ;  /* 0x0000000f1010723e */ /* 0x000fe20004807011 */
[C---:B------:R-:W-:Y:S01]  /*8980*/  FFMA R23, R73.reuse, R98, R23 ;  /* 0x0000006249177223 */ /* 0x040fe20000000017 */
[C---:B------:R-:W-:Y:S01]  /*8990*/  FFMA R24, R73.reuse, R95, R24 ;  /* 0x0000005f49187223 */ /* 0x040fe20000000018 */
[----:B------:R-:W-:Y:S01]  /*89a0*/  FMUL R32, R70, R37 ;  /* 0x0000002546207220 */ /* 0x000fe20000400000 */
[----:B------:R-:W-:Y:S01]  /*89b0*/  F2FP.SATFINITE.E4M3.F32.PACK_AB_MERGE_C R21, R22, R21, RZ ;  /* 0x000000151615723e */ /* 0x000fe200048070ff */
[C---:B------:R-:W-:Y:S01]  /*89c0*/  FMUL R25, R70.reuse, R30 ;  /* 0x0000001e46197220 */ /* 0x040fe20000400000 */
[C---:B------:R-:W-:Y:S01]  /*89d0*/  FMUL R26, R70.reuse, R31 ;  /* 0x0000001f461a7220 */ /* 0x040fe20000400000 */
[----:B------:R-:W-:Y:S01]  /*89e0*/  FMUL R31, R70, R36 ;  /* 0x00000024461f7220 */ /* 0x000fe20000400000 */
[----:B------:R-:W-:Y:S01]  /*89f0*/  F2FP.SATFINITE.E4M3.F32.PACK_AB_MERGE_C R17, R20, R19, R21 ;  /* 0x000000131411723e */ /* 0x000fe20004807015 */
        /* <DEDUP_REMOVED lines=8> */
[----:B------:R-:W-:Y:S01]  /*8a80*/  FMUL R35, R70, R40 ;  /* 0x0000002846237220 */ /* 0x000fe20000400000 */
[C---:B------:R-:W-:Y:S01]  /*8a90*/  FFMA R29, R73.reuse, R104, R29 ;  /* 0x00000068491d7223 */ /* 0x040fe2000000001d */
[----:B------:R-:W-:Y:S01]  /*8aa0*/  F2FP.SATFINITE.E4M3.F32.PACK_AB_MERGE_C R18, R24, R23, R18 ;  /* 0x000000171812723e */ /* 0x000fe20004807012 */
        /* <DEDUP_REMOVED lines=22> */
[C---:B------:R-:W-:Y:S01]  /*8c10*/  FMUL R41, R70.reuse, R46 ;  /* 0x0000002e46297220 */ /* 0x040fe20000400000 */
[C---:B------:R-:W-:Y:S01]  /*8c20*/  FMUL R42, R70.reuse, R47 ;  /* 0x0000002f462a7220 */ /* 0x040fe20000400000 */
        /* <DEDUP_REMOVED lines=8> */
[C---:B------:R-:W-:Y:S01]  /*8cb0*/  FMUL R47, R70.reuse, R52 ;  /* 0x00000034462f7220 */ /* 0x040fe20000400000 */
[C---:B------:R-:W-:Y:S01]  /*8cc0*/  FFMA R44, R73.reuse, R115, R44 ;  /* 0x00000073492c7223 */ /* 0x040fe2000000002c */
[C---:B------:R-:W-:Y:S01]  /*8cd0*/  FMUL R48, R70.reuse, R53 ;  /* 0x0000003546307220 */ /* 0x040fe20000400000 */
        /* <DEDUP_REMOVED lines=8> */
[C---:B------:R-:W-:Y:S01]  /*8d60*/  FFMA R45, R73.reuse, R120, R45 ;  /* 0x00000078492d7223 */ /* 0x040fe2000000002d */
[C---:B------:R-:W-:Y:S01]  /*8d70*/  FMUL R59, R70.reuse, R64 ;  /* 0x00000040463b7220 */ /* 0x040fe20000400000 */
[C---:B------:R-:W-:Y:S01]  /*8d80*/  FMUL R60, R70.reuse, R65 ;  /* 0x00000041463c7220 */ /* 0x040fe20000400000 */
[C---:B------:R-:W-:Y:S01]  /*8d90*/  FMUL R61, R70.reuse, R66 ;  /* 0x00000042463d7220 */ /* 0x040fe20000400000 */
[----:B------:R-:W-:Y:S01]  /*8da0*/  FMUL R62, R70, R67 ;  /* 0x00000043463e7220 */ /* 0x000fe20000400000 */
[C---:B------:R-:W-:Y:S01]  /*8db0*/  FFMA R46, R73.reuse, R117, R46 ;  /* 0x00000075492e7223 */ /* 0x040fe2000000002e */
[----:B------:R-:W-:Y:S01]  /*8dc0*/  F2FP.SATFINITE.E4M3.F32.PACK_AB_MERGE_C R64, R2, R0, R135 ;  /* 0x000000000240723e */ /* 0x000fe20004807087 */
[C---:B------:R-:W-:Y:S01]  /*8dd0*/  FFMA R47, R73.reuse, R122, R47 ;  /* 0x0000007a492f7223 */ /* 0x040fe2000000002f */
[----:B------:R-:W-:Y:S01]  /*8de0*/  F2FP.SATFINITE.E4M3.F32.PACK_AB_MERGE_C R65, R4, R3, R5 ;  /* 0x000000030441723e */ /* 0x000fe20004807005 */
[C---:B------:R-:W-:Y:S01]  /*8df0*/  FFMA R48, R73.reuse, R119, R48 ;  /* 0x0000007749307223 */ /* 0x040fe20000000030 */
[----:B------:R-:W-:Y:S01]  /*8e00*/  F2FP.SATFINITE.E4M3.F32.PACK_AB_MERGE_C R66, R8, R7, R9 ;  /* 0x000000070842723e */ /* 0x000fe20004807009 */
[C---:B------:R-:W-:Y:S01]  /*8e10*/  FFMA R49, R73.reuse, R124, R49 ;  /* 0x0000007c49317223 */ /* 0x040fe20000000031 */
[----:B------:R-:W-:Y:S01]  /*8e20*/  F2FP.SATFINITE.E4M3.F32.PACK_AB_MERGE_C R67, R12, R11, R13 ;  /* 0x0000000b0c43723e */ /* 0x000fe2000480700d */
[----:B------:R-:W-:Y:S01]  /*8e30*/  FMUL R53, R70, R58 ;  /* 0x0000003a46357220 */ /* 0x000fe20000400000 */
[C---:B------:R-:W-:Y:S01]  /*8e40*/  FFMA R50, R73.reuse, R121, R50 ;  /* 0x0000007949327223 */ /* 0x040fe20000000032 */
[C---:B------:R-:W-:Y:S01]  /*8e50*/  FFMA R51, R73.reuse, R126, R51 ;  /* 0x0000007e49337223 */ /* 0x040fe20000000033 */
[C---:B------:R-:W-:Y:S01]  /*8e60*/  FFMA R52, R73.reuse, R123, R52 ;  /* 0x0000007b49347223 */ /* 0x040fe20000000034 */
[----:B------:R1:W-:Y:S01]  /*8e70*/  STS.128 [R137+UR44+0xa200], R64 ;  /* 0x00a2004089007988 */ /* 0x0003e20008000c2c */
[C---:B------:R-:W-:Y:S01]  /*8e80*/  FFMA R53, R73.reuse, R128, R53 ;  /* 0x0000008049357223 */ /* 0x040fe20000000035 */
[----:B------:R-:W-:Y:S01]  /*8e90*/  F2FP.SATFINITE.E4M3.F32.PACK_AB_MERGE_C R37, R38, R37, RZ ;  /* 0x000000252625723e */ /* 0x000fe200048070ff */
[C---:B------:R-:W-:Y:S01]  /*8ea0*/  FFMA R54, R73.reuse, R125, R54 ;  /* 0x0000007d49367223 */ /* 0x040fe20000000036 */
[----:B------:R-:W-:Y:S01]  /*8eb0*/  FMUL R58, R70, R63 ;  /* 0x0000003f463a7220 */ /* 0x000fe20000400000 */
[C---:B------:R-:W-:Y:S01]  /*8ec0*/  FFMA R55, R73.reuse, R130, R55 ;  /* 0x0000008249377223 */ /* 0x040fe20000000037 */
[C---:B------:R-:W-:Y:S01]  /*8ed0*/  FFMA R56, R73.reuse, R127, R56 ;  /* 0x0000007f49387223 */ /* 0x040fe20000000038 */
[C---:B------:R-:W-:Y:S01]  /*8ee0*/  FFMA R57, R73.reuse, R132, R57 ;  /* 0x0000008449397223 */ /* 0x040fe20000000039 */
[----:B------:R1:W-:Y:S01]  /*8ef0*/  STS.128 [R178+0xa010], R16 ;  /* 0x00a01010b2007388 */ /* 0x0003e20000000c00 */
[----:B------:R-:W-:Y:S01]  /*8f00*/  F2FP.SATFINITE.E4M3.F32.PACK_AB_MERGE_C R33, R36, R35, R37 ;  /* 0x000000232421723e */ /* 0x000fe20004807025 */
[C---:B------:R-:W-:Y:S01]  /*8f10*/  FFMA R58, R73.reuse, R129, R58 ;  /* 0x00000081493a7223 */ /* 0x040fe2000000003a */
[----:B------:R-:W-:Y:S01]  /*8f20*/  F2FP.SATFINITE.E4M3.F32.PACK_AB_MERGE_C R34, R42, R41, RZ ;  /* 0x000000292a22723e */ /* 0x000fe200048070ff */
[C---:B------:R-:W-:Y:S01]  /*8f30*/  FFMA R59, R73.reuse, R72, R59 ;  /* 0x00000048493b7223 */ /* 0x040fe2000000003b */
[----:B------:R-:W-:Y:S01]  /*8f40*/  F2FP.SATFINITE.E4M3.F32.PACK_AB_MERGE_C R35, R46, R45, RZ ;  /* 0x0000002d2e23723e */ /* 0x000fe200048070ff */
        /* <DEDUP_REMOVED lines=25> */
[----:B------:R-:W-:Y:S02]  /*90e0*/  UIADD3 UR4, UP0, UPT, UR62, 0x680, URZ ;  /* 0x000006803e047890 */ /* 0x000fe4000ff1e0ff */
[----:B------:R-:W-:Y:S02]  /*90f0*/  UIADD3 UR9, UPT, UPT, UR49, 0x40, URZ ;  /* 0x0000004031097890 */ /* 0x000fe4000fffe0ff */
[----:B------:R-:W-:Y:S02]  /*9100*/  UIADD3 UR8, UPT, UPT, UR44, 0xa200, URZ ;  /* 0x0000a2002c087890 */ /* 0x000fe4000fffe0ff */
[----:B------:R-:W-:Y:S01]  /*9110*/  UIADD3.X UR5, UPT, UPT, URZ, UR63, URZ, UP0, !UPT ;  /* 0x0000003fff057290 */ /* 0x000fe200087fe4ff */
[----:B------:R-:W-:Y:S01]  /*9120*/  UMOV UR10, UR50 ;  /* 0x00000032000a7c82 */ /* 0x000fe20008000000 */
[----:B------:R-:W-:Y:S07]  /*9130*/  UMOV UR11, UR36 ;  /* 0x00000024000b7c82 */ /* 0x000fee0008000000 */
[----:B------:R2:W-:Y:S01]  /*9140*/  UTMASTG.3D [UR8], [UR4] ;  /* 0x00000008040073b5 */ /* 0x0005e20008010000 */
[----:B------:R0:W-:Y:S01]  /*9150*/  UTMACMDFLUSH ;  /* 0x00000000000079b7 */ /* 0x0001e20000000000 */
[----:B--2---:R-:W-:Y:S04]  /*9160*/  DEPBAR.LE SB0, 0x1 ;  /* 0x000080400000791a */ /* 0x004fe80000000000 */
.L_x_126:
[----:B------:R-:W-:Y:S05]  /*9170*/  BSYNC.RECONVERGENT B0 ;  /* 0x0000000000007941 */ /* 0x000fea0003800200 */
.L_x_125:
        /* <DEDUP_REMOVED lines=16> */
.L_x_130:
[----:B------:R-:W-:Y:S05]  /*9280*/  BSYNC B0 ;  /* 0x0000000000007941 */ /* 0x000fea0003800000 */
.L_x_129:
        /* <DEDUP_REMOVED lines=20> */
.L_x_128:
[----:B------:R-:W-:Y:S05]  /*93d0*/  BSYNC B1 ;  /* 0x0000000000017941 */ /* 0x000fea0003800000 */
.L_x_127:
        /* <DEDUP_REMOVED lines=22> */
.L_x_133:
[----:B------:R-:W-:Y:S05]  /*9540*/  BSYNC.RECONVERGENT B6 ;  /* 0x0000000000067941 */ /* 0x000fea0003800200 */
.L_x_132:
        /* <DEDUP_REMOVED lines=276> */
[----:B------:R-:W-:Y:S02]  /*a690*/  UIADD3 UR4, UPT, UPT, UR44, 0x8200, URZ ;  /* 0x000082002c047890 */ /* 0x000fe4000fffe0ff */
[----:B------:R-:W-:Y:S01]  /*a6a0*/  UIADD3 UR9, UPT, UPT, UR49, 0x80, URZ ;  /* 0x0000008031097890 */ /* 0x000fe2000fffe0ff */
[----:B------:R-:W-:Y:S01]  /*a6b0*/  UMOV UR10, UR50 ;  /* 0x00000032000a7c82 */ /* 0x000fe20008000000 */
[----:B------:R-:W-:Y:S02]  /*a6c0*/  UMOV UR11, UR36 ;  /* 0x00000024000b7c82 */ /* 0x000fe40008000000 */
        /* <DEDUP_REMOVED lines=8> */
.L_x_135:
[----:B------:R-:W-:Y:S05]  /*a750*/  BSYNC.RECONVERGENT B0 ;  /* 0x0000000000007941 */ /* 0x000fea0003800200 */
.L_x_134:
        /* <DEDUP_REMOVED lines=16> */
.L_x_139:
[----:B------:R-:W-:Y:S05]  /*a860*/  BSYNC B0 ;  /* 0x0000000000007941 */ /* 0x000fea0003800000 */
.L_x_138:
        /* <DEDUP_REMOVED lines=20> */
.L_x_137:
[----:B------:R-:W-:Y:S05]  /*a9b0*/  BSYNC B1 ;  /* 0x0000000000017941 */ /* 0x000fea0003800000 */
.L_x_136:
[----:B------:R-:W-:Y:S05]  /*a9c0*/  VIADD R0, R71, 0xc0 ;  /* 0x000000c047007836 */ /* 0x000fea0000000000 */
        /* <DEDUP_REMOVED lines=20> */
.L_x_141:
[----:B------:R-:W-:Y:S01]  /*ab10*/  ISETP.NE.AND P0, PT, R176, RZ, PT ;  /* 0x000000ffb000720c */ /* 0x000fe20003f05270 */
[----:B------:R-:W-:Y:S05]  /*ab20*/  WARPSYNC.ALL ;  /* 0x0000000000007948 */ /* 0x000fea0003800000 */
[----:B------:R-:W-:Y:S01]  /*ab30*/  R2UR UR4, R71 ;  /* 0x00000000470472ca */ /* 0x000fe200000e0000 */
[----:B------:R-:W-:Y:S01]  /*ab40*/  BSSY.RECONVERGENT B0, `(.L_x_142) ;  /* 0x000011c000007945 */ /* 0x000fe20003800200 */
[----:B------:R-:W-:Y:S02]  /*ab50*/  F2FP.F16.E4M3.UNPACK_B R11, R141 ;  /* 0x0000008dff0b723e */ /* 0x000fe400020006ff */
[----:B------:R-:W-:Y:S02]  /*ab60*/  F2FP.F16.E4M3.UNPACK_B R10, R142 ;  /* 0x0000008eff0a723e */ /* 0x000fe400020006ff */
[----:B------:R-:W-:Y:S01]  /*ab70*/  F2FP.F16.E4M3.UNPACK_B R9, R143 ;  /* 0x0000008fff09723e */ /* 0x000fe200020006ff */
[--C-:B------:R-:W-:Y:S01]  /*ab80*/  HADD2.F32 R74, -RZ, R11.reuse.H0_H0 ;  /* 0x2000000bff4a7230 */ /* 0x100fe20000004100 */
[----:B------:R-:W-:Y:S01]  /*ab90*/  F2FP.F16.E4M3.UNPACK_B R8, R144 ;  /* 0x00000090ff08723e */ /* 0x000fe200020006ff */
[----:B------:R-:W-:Y:S01]  /*aba0*/  HADD2.F32 R76, -RZ, R11.H1_H1 ;  /* 0x3000000bff4c7230 */ /* 0x000fe20000004100 */
[----:B------:R-:W-:Y:S01]  /*abb0*/  F2FP.F16.E4M3.UNPACK_B R7, R145 ;  /* 0x00000091ff07723e */ /* 0x000fe200020006ff */
[--C-:B------:R-:W-:Y:S01]  /*abc0*/  HADD2.F32 R77, -RZ, R10.reuse.H0_H0 ;  /* 0x2000000aff4d7230 */ /* 0x100fe20000004100 */
[----:B------:R-:W-:Y:S01]  /*abd0*/  F2FP.F16.E4M3.UNPACK_B R6, R146 ;  /* 0x00000092ff06723e */ /* 0x000fe200020006ff */
[----:B------:R-:W-:Y:S01]  /*abe0*/  HADD2.F32 R80, -RZ, R10.H1_H1 ;  /* 0x3000000aff507230 */ /* 0x000fe20000004100 */
[----:B------:R-:W-:Y:S01]  /*abf0*/  F2FP.F16.E4M3.UNPACK_B R5, R147 ;  /* 0x00000093ff05723e */ /* 0x000fe200020006ff */
[--C-:B------:R-:W-:Y:S01]  /*ac00*/  HADD2.F32 R81, -RZ, R9.reuse.H0_H0 ;  /* 0x20000009ff517230 */ /* 0x100fe20000004100 */
[----:B-1----:R-:W-:Y:S01]  /*ac10*/  F2FP.F16.E4M3.UNPACK_B R4, R148 ;  /* 0x00000094ff04723e */ /* 0x002fe200020006ff */
[----:B------:R-:W-:Y:S01]  /*ac20*/  HADD2.F32 R83, -RZ, R9.H1_H1 ;  /* 0x30000009ff537230 */ /* 0x000fe20000004100 */
[-C--:B------:R-:W-:Y:S01]  /*ac30*/  F2FP.F16.E4M3.UNPACK_B R2, R140.reuse ;  /* 0x0000008cff02723e */ /* 0x080fe200020006ff */
[--C-:B------:R-:W-:Y:S01]  /*ac40*/  HADD2.F32 R86, -RZ, R8.reuse.H0_H0 ;  /* 0x20000008ff567230 */ /* 0x100fe20000004100 */
[----:B------:R-:W-:Y:S01]  /*ac50*/  F2FP.F16.E4M3.UNPACK_B R140, R140.H1 ;  /* 0x0000008cff8c723e */ /* 0x000fe200030006ff */
[----:B------:R-:W-:Y:S01]  /*ac60*/  HADD2.F32 R87, -RZ, R8.H1_H1 ;  /* 0x30000008ff577230 */ /* 0x000fe20000004100 */
[----:B------:R-:W-:Y:S01]  /*ac70*/  F2FP.F16.E4M3.UNPACK_B R141, R141.H1 ;  /* 0x0000008dff8d723e */ /* 0x000fe200030006ff */
[--C-:B------:R-:W-:Y:S01]  /*ac80*/  HADD2.F32 R90, -RZ, R7.reuse.H0_H0 ;  /* 0x20000007ff5a7230 */ /* 0x100fe20000004100 */
[----:B------:R-:W-:Y:S01]  /*ac90*/  F2FP.F16.E4M3.UNPACK_B R142, R142.H1 ;  /* 0x0000008eff8e723e */ /* 0x000fe200030006ff */
[----:B------:R-:W-:Y:S01]  /*aca0*/  HADD2.F32 R91, -RZ, R7.H1_H1 ;  /* 0x30000007ff5b7230 */ /* 0x000fe20000004100 */
[----:B------:R-:W-:Y:S01]  /*acb0*/  F2FP.F16.E4M3.UNPACK_B R143, R143.H1 ;  /* 0x0000008fff8f723e */ /* 0x000fe200030006ff */
[--C-:B------:R-:W-:Y:S01]  /*acc0*/  HADD2.F32 R94, -RZ, R6.reuse.H0_H0 ;  /* 0x20000006ff5e7230 */ /* 0x100fe20000004100 */
[----:B------:R-:W-:Y:S01]  /*acd0*/  IADD3 R163, PT, PT, R163, 0xd0, RZ ;  /* 0x000000d0a3a37810 */ /* 0x000fe20007ffe0ff */
[----:B------:R-:W-:Y:S01]  /*ace0*/  HADD2.F32 R95, -RZ, R6.H1_H1 ;  /* 0x30000006ff5f7230 */ /* 0x000fe20000004100 */
[----:B------:R-:W-:Y:S01]  /*acf0*/  F2FP.F16.E4M3.UNPACK_B R107, R149 ;  /* 0x00000095ff6b723e */ /* 0x000fe200020006ff */
[--C-:B------:R-:W-:Y:S01]  /*ad00*/  HADD2.F32 R98, -RZ, R5.reuse.H0_H0 ;  /* 0x20000005ff627230 */ /* 0x100fe20000004100 */
[----:B------:R-:W-:Y:S01]  /*ad10*/  LOP3.LUT R163, R163, 0xfefffff8, RZ, 0xc0, !PT ;  /* 0xfefffff8a3a37812 */ /* 0x000fe200078ec0ff */
[----:B------:R-:W-:Y:S01]  /*ad20*/  HADD2.F32 R99, -RZ, R5.H1_H1 ;  /* 0x30000005ff637230 */ /* 0x000fe20000004100 */
[----:B------:R-:W-:Y:S01]  /*ad30*/  F2FP.F16.E4M3.UNPACK_B R111, R150 ;  /* 0x00000096ff6f723e */ /* 0x000fe200020006ff */
[--C-:B------:R-:W-:Y:S01]  /*ad40*/  HADD2.F32 R102, -RZ, R4.reuse.H0_H0 ;  /* 0x20000004ff667230 */ /* 0x100fe20000004100 */
[----:B------:R-:W-:Y:S01]  /*ad50*/  F2FP.F16.E4M3.UNPACK_B R115, R151 ;  /* 0x00000097ff73723e */ /* 0x000fe200020006ff */
[----:B------:R-:W-:Y:S01]  /*ad60*/  HADD2.F32 R103, -RZ, R4.H1_H1 ;  /* 0x30000004ff677230 */ /* 0x000fe20000004100 */
[----:B------:R-:W-:Y:S01]  /*ad70*/  F2FP.F16.E4M3.UNPACK_B R119, R152 ;  /* 0x00000098ff77723e */ /* 0x000fe200020006ff */
[----:B------:R-:W1:Y:S01]  /*ad80*/  LDTM.x64 R4, tmem[UR4+0xc0] ;  /* 0x0000c004000479ee */ /* 0x000e620008340000 */
[--C-:B------:R-:W-:Y:S01]  /*ad90*/  HADD2.F32 R0, -RZ, R2.reuse.H0_H0 ;  /* 0x20000002ff007230 */ /* 0x100fe20000004100 */
[----:B------:R-:W-:Y:S01]  /*ada0*/  NOP ;  /* 0x0000000000007918 */ /* 0x000fe20000000000 */
[----:B-1----:R1:W-:Y:S01]  /*adb0*/  SYNCS.ARRIVE.TRANS64.RED.A1T0 RZ, [R163+URZ], RZ ;  /* 0x000000ffa3ff79a7 */ /* 0x0023e200081004ff */
[----:B------:R-:W-:Y:S01]  /*adc0*/  HADD2.F32 R2, -RZ, R2.H1_H1 ;  /* 0x30000002ff027230 */ /* 0x000fe20000004100 */
[----:B------:R-:W-:Y:S01]  /*add0*/  F2FP.F16.E4M3.UNPACK_B R123, R153 ;  /* 0x00000099ff7b723e */ /* 0x000fe200020006ff */
[----:B------:R-:W-:Y:S01]  /*ade0*/  HADD2.F32 R78, -RZ, R141.H1_H1 ;  /* 0x3000008dff4e7230 */ /* 0x000fe20000004100 */
[----:B------:R-:W-:Y:S01]  /*adf0*/  F2FP.F16.E4M3.UNPACK_B R127, R154 ;  /* 0x0000009aff7f723e */ /* 0x000fe200020006ff */
[--C-:B------:R-:W-:Y:S01]  /*ae00*/  HADD2.F32 R106, -RZ, R107.reuse.H0_H0 ;  /* 0x2000006bff6a7230 */ /* 0x100fe20000004100 */
[----:B------:R-:W-:Y:S01]  /*ae10*/  F2FP.F16.E4M3.UNPACK_B R130, R155 ;  /* 0x0000009bff82723e */ /* 0x000fe200020006ff */
[----:B------:R-:W-:Y:S01]  /*ae20*/  HADD2.F32 R107, -RZ, R107.H1_H1 ;  /* 0x3000006bff6b7230 */ /* 0x000fe20000004100 */
[----:B------:R-:W-:Y:S01]  /*ae30*/  F2FP.F16.E4M3.UNPACK_B R144, R144.H1 ;  /* 0x00000090ff90723e */ /* 0x000fe200030006ff */
        /* <DEDUP_REMOVED lines=12> */
[C---:B------:R-:W-:Y:S01]  /*af00*/  FMUL R4, R70.reuse, R4 ;  /* 0x0000000446047220 */ /* 0x040fe20000400000 */
[C---:B------:R-:W-:Y:S01]  /*af10*/  FMUL R5, R70.reuse, R5 ;  /* 0x0000000546057220 */ /* 0x040fe20000400000 */
[--C-:B------:R-:W-:Y:S02]  /*af20*/  HADD2.F32 R3, -RZ, R140.reuse.H0_H0 ;  /* 0x2000008cff037230 */ /* 0x100fe40000004100 */
        /* <DEDUP_REMOVED lines=9> */
[----:B------:R-:W-:Y:S02]  /*afc0*/  HADD2.F32 R122, -RZ, R123.H0_H0 ;  /* 0x2000007bff7a7230 */ /* 0x000fe40000004100 */
[C---:B------:R-:W-:Y:S01]  /*afd0*/  FMUL R6, R70.reuse, R6 ;  /* 0x0000000646067220 */ /* 0x040fe20000400000 */
[----:B------:R-:W-:Y:S02]  /*afe0*/  HADD2.F32 R72, -RZ, R140.H1_H1 ;  /* 0x3000008cff487230 */ /* 0x000fe40000004100 */
[C---:B------:R-:W-:Y:S01]  /*aff0*/  FMUL R7, R70.reuse, R7 ;  /* 0x0000000746077220 */ /* 0x040fe20000400000 */
[----:B------:R-:W-:Y:S02]  /*b000*/  HADD2.F32 R75, -RZ, R141.H0_H0 ;  /* 0x2000008dff4b7230 */ /* 0x000fe40000004100 */
[C---:B------:R-:W-:Y:S01]  /*b010*/  FFMA R6, R73.reuse, R3, R6 ;  /* 0x0000000349067223 */ /* 0x040fe20000000006 */
[----:B------:R-:W-:Y:S02]  /*b020*/  HADD2.F32 R123, -RZ, R123.H1_H1 ;  /* 0x3000007bff7b7230 */ /* 0x000fe40000004100 */
[C---:B------:R-:W-:Y:S01]  /*b030*/  FFMA R7, R73.reuse, R72, R7 ;  /* 0x0000004849077223 */ /* 0x040fe20000000007 */
[C---:B------:R-:W-:Y:S01]  /*b040*/  FFMA R8, R73.reuse, R74, R8 ;  /* 0x0000004a49087223 */ /* 0x040fe20000000008 */
[----:B------:R-:W-:Y:S01]  /*b050*/  FFMA R9, R73, R76, R9 ;  /* 0x0000004c49097223 */ /* 0x000fe20000000009 */
[--C-:B------:R-:W-:Y:S02]  /*b060*/  HADD2.F32 R126, -RZ, R127.reuse.H0_H0 ;  /* 0x2000007fff7e7230 */ /* 0x100fe40000004100 */
[C---:B------:R-:W-:Y:S01]  /*b070*/  FMUL R10, R70.reuse, R10 ;  /* 0x0000000a460a7220 */ /* 0x040fe20000400000 */
[----:B------:R-:W-:Y:S01]  /*b080*/  F2FP.SATFINITE.E4M3.F32.PACK_AB_MERGE_C R76, R7, R6, RZ ;  /* 0x00000006074c723e */ /* 0x000fe200048070ff */
[C---:B------:R-:W-:Y:S01]  /*b090*/  FMUL R7, R70.reuse, R20 ;  /* 0x0000001446077220 */ /* 0x040fe20000400000 */
[----:B------:R-:W-:Y:S02]  /*b0a0*/  HADD2.F32 R127, -RZ, R127.H1_H1 ;  /* 0x3000007fff7f7230 */ /* 0x000fe40000004100 */
[C---:B------:R-:W-:Y:S01]  /*b0b0*/  FFMA R10, R73.reuse, R75, R10 ;  /* 0x0000004b490a7223 */ /* 0x040fe2000000000a */
[----:B------:R-:W-:Y:S02]  /*b0c0*/  HADD2.F32 R72, -RZ, R130.H0_H0 ;  /* 0x20000082ff487230 */ /* 0x000fe40000004100 */
[C---:B------:R-:W-:Y:S01]  /*b0d0*/  FMUL R11, R70.reuse, R11 ;  /* 0x0000000b460b7220 */ /* 0x040fe20000400000 */
[--C-:B------:R-:W-:Y:S02]  /*b0e0*/  HADD2.F32 R79, -RZ, R142.reuse.H0_H0 ;  /* 0x2000008eff4f7230 */ /* 0x100fe40000004100 */
[C---:B------:R-:W-:Y:S01]  /*b0f0*/  FMUL R14, R70.reuse, R14 ;  /* 0x0000000e460e7220 */ /* 0x040fe20000400000 */
[----:B------:R-:W-:Y:S02]  /*b100*/  HADD2.F32 R82, -RZ, R142.H1_H1 ;  /* 0x3000008eff527230 */ /* 0x000fe40000004100 */
[C---:B------:R-:W-:Y:S01]  /*b110*/  FFMA R11, R73.reuse, R78, R11 ;  /* 0x0000004e490b7223 */ /* 0x040fe2000000000b */
[C---:B------:R-:W-:Y:S01]  /*b120*/  FFMA R12, R73.reuse, R77, R12 ;  /* 0x0000004d490c7223 */ /* 0x040fe2000000000c */
[C---:B------:R-:W-:Y:S01]  /*b130*/  FFMA R13, R73.reuse, R80, R13 ;  /* 0x00000050490d7223 */ /* 0x040fe2000000000d */
[----:B------:R-:W-:Y:S01]  /*b140*/  FFMA R14, R73, R79, R14 ;  /* 0x0000004f490e7223 */ /* 0x000fe2000000000e */
[----:B------:R-:W-:Y:S01]  /*b150*/  HADD2.F32 R75, -RZ, R130.H1_H1 ;  /* 0x30000082ff4b7230 */ /* 0x000fe20000004100 */
[----:B------:R-:W-:Y:S01]  /*b160*/  F2FP.SATFINITE.E4M3.F32.PACK_AB_MERGE_C R78, R11, R10, RZ ;  /* 0x0000000a0b4e723e */ /* 0x000fe200048070ff */
[C---:B------:R-:W-:Y:S01]  /*b170*/  FMUL R10, R70.reuse, R21 ;  /* 0x00000015460a7220 */ /* 0x040fe20000400000 */
[C---:B------:R-:W-:Y:S01]  /*b180*/  FMUL R21, R70.reuse, R28 ;  /* 0x0000001c46157220 */ /* 0x040fe20000400000 */
        /* <DEDUP_REMOVED lines=8> */
[C---:B------:R-:W-:Y:S01]  /*b210*/  FMUL R18, R70.reuse, R25 ;  /* 0x0000001946127220 */ /* 0x040fe20000400000 */
[----:B------:R-:W-:Y:S01]  /*b220*/  F2FP.SATFINITE.E4M3.F32.PACK_AB_MERGE_C R14, R15, R14, RZ ;  /* 0x0000000e0f0e723e */ /* 0x000fe200048070ff */
        /* <DEDUP_REMOVED lines=8> */
[C---:B------:R-:W-:Y:S01]  /*b2b0*/  FFMA R11, R73.reuse, R88, R11 ;  /* 0x00000058490b7223 */ /* 0x040fe2000000000b */
[----:B------:R-:W-:Y:S01]  /*b2c0*/  FMUL R22, R70, R29 ;  /* 0x0000001d46167220 */ /* 0x000fe20000400000 */
        /* <DEDUP_REMOVED lines=13> */
[----:B------:R-:W-:Y:S01]  /*b3a0*/  FMUL R20, R70, R27 ;  /* 0x0000001b46147220 */ /* 0x000fe20000400000 */
[--C-:B------:R-:W-:Y:S01]  /*b3b0*/  HADD2.F32 R96, -RZ, R146.reuse.H0_H0 ;  /* 0x20000092ff607230 */ /* 0x100fe20000004100 */
[----:B------:R-:W-:Y:S01]  /*b3c0*/  F2FP.SATFINITE.E4M3.F32.PACK_AB_MERGE_C R16, R10, R7, R16 ;  /* 0x000000070a10723e */ /* 0x000fe20004807010 */
[----:B------:R-:W-:Y:S02]  /*b3d0*/  HADD2.F32 R97, -RZ, R146.H1_H1 ;  /* 0x30000092ff617230 */ /* 0x000fe40000004100 */
        /* <DEDUP_REMOVED lines=28> */
[----:B------:R-:W-:Y:S01]  /*b5a0*/  F2FP.F16.E4M3.UNPACK_B R151, R151.H1 ;  /* 0x00000097ff97723e */ /* 0x000fe200030006ff */
[----:B------:R-:W-:Y:S01]  /*b5b0*/  FMUL R38, R70, R45 ;  /* 0x0000002d46267220 */ /* 0x000fe20000400000 */
[----:B------:R-:W-:Y:S01]  /*b5c0*/  F2FP.SATFINITE.E4M3.F32.PACK_AB_MERGE_C R19, R28, R27, RZ ;  /* 0x0000001b1c13723e */ /* 0x000fe200048070ff */
[----:B------:R-:W-:Y:S01]  /*b5d0*/  FFMA R31, R73, R104, R31 ;  /* 0x00000068491f7223 */ /* 0x000fe2000000001f */
[C---:B------:R-:W-:Y:S01]  /*b5e0*/  FMUL R45, R70.reuse, R52 ;  /* 0x00000034462d7220 */ /* 0x040fe20000400000 */
[C---:B------:R-:W-:Y:S01]  /*b5f0*/  FMUL R52, R70.reuse, R59 ;  /* 0x0000003b46347220 */ /* 0x040fe20000400000 */
[----:B------:R-:W-:Y:S01]  /*b600*/  F2FP.F16.E4M3.UNPACK_B R152, R152.H1 ;  /* 0x00000098ff98723e */ /* 0x000fe200030006ff */
[C---:B------:R-:W-:Y:S01]  /*b610*/  FMUL R59, R70.reuse, R66 ;  /* 0x00000042463b7220 */ /* 0x040fe20000400000 */
[----:B------:R-:W-:Y:S01]  /*b620*/  F2FP.SATFINITE.E4M3.F32.PACK_AB_MERGE_C R66, R13, R12, R14 ;  /* 0x0000000c0d42723e */ /* 0x000fe2000480700e */
        /* <DEDUP_REMOVED lines=11> */
[C---:B------:R-:W-:Y:S01]  /*b6e0*/  FFMA R35, R73.reuse, R108, R35 ;  /* 0x0000006c49237223 */ /* 0x040fe20000000023 */
[C---:B------:R-:W-:Y:S01]  /*b6f0*/  FMUL R36, R70.reuse, R43 ;  /* 0x0000002b46247220 */ /* 0x040fe20000400000 */
[--C-:B------:R-:W-:Y:S02]  /*b700*/  HADD2.F32 R112, -RZ, R150.reuse.H0_H0 ;  /* 0x20000096ff707230 */ /* 0x100fe40000004100 */
[C---:B------:R-:W-:Y:S01]  /*b710*/  FMUL R39, R70.reuse, R46 ;  /* 0x0000002e46277220 */ /* 0x040fe20000400000 */
        /* <DEDUP_REMOVED lines=13> */
[C---:B------:R-:W-:Y:S01]  /*b7f0*/  FMUL R46, R70.reuse, R53 ;  /* 0x00000035462e7220 */ /* 0x040fe20000400000 */
[--C-:B------:R-:W-:Y:S02]  /*b800*/  HADD2.F32 R120, -RZ, R152.reuse.H0_H0 ;  /* 0x20000098ff787230 */ /* 0x100fe40000004100 */
[C---:B------:R-:W-:Y:S01]  /*b810*/  FMUL R50, R70.reuse, R57 ;  /* 0x0000003946327220 */ /* 0x040fe20000400000 */
[C---:B------:R-:W-:Y:S01]  /*b820*/  FMUL R51, R70.reuse, R58 ;  /* 0x0000003a46337220 */ /* 0x040fe20000400000 */
[C---:B------:R-:W-:Y:S01]  /*b830*/  FMUL R53, R70.reuse, R60 ;  /* 0x0000003c46357220 */ /* 0x040fe20000400000 */
[C---:B------:R-:W-:Y:S01]  /*b840*/  FFMA R43, R73.reuse, R116, R43 ;  /* 0x00000074492b7223 */ /* 0x040fe2000000002b */
[----:B------:R-:W-:Y:S02]  /*b850*/  HADD2.F32 R121, -RZ, R152.H1_H1 ;  /* 0x30000098ff797230 */ /* 0x000fe40000004100 */
[C---:B------:R-:W-:Y:S01]  /*b860*/  FMUL R47, R70.reuse, R54 ;  /* 0x00000036462f7220 */ /* 0x040fe20000400000 */
[C---:B------:R-:W-:Y:S01]  /*b870*/  FMUL R57, R70.reuse, R64 ;  /* 0x0000004046397220 */ /* 0x040fe20000400000 */
[C---:B------:R-:W-:Y:S01]  /*b880*/  FMUL R58, R70.reuse, R65 ;  /* 0x00000041463a7220 */ /* 0x040fe20000400000 */
[C---:B------:R-:W-:Y:S01]  /*b890*/  FMUL R60, R70.reuse, R67 ;  /* 0x00000043463c7220 */ /* 0x040fe20000400000 */
[----:B------:R-:W-:Y:S01]  /*b8a0*/  FFMA R44, R73, R117, R44 ;  /* 0x00000075492c7223 */ /* 0x000fe2000000002c */
[C---:B------:R-:W-:Y:S01]  /*b8b0*/  FMUL R48, R70.reuse, R55 ;  /* 0x0000003746307220 */ /* 0x040fe20000400000 */
[----:B------:R-:W-:Y:S01]  /*b8c0*/  F2FP.SATFINITE.E4M3.F32.PACK_AB_MERGE_C R64, R5, R4, R76 ;  /* 0x000000040540723e */ /* 0x000fe2000480704c */
[----:B------:R-:W-:Y:S01]  /*b8d0*/  FFMA R45, R73, R118, R45 ;  /* 0x00000076492d7223 */ /* 0x000fe2000000002d */
[----:B------:R-:W-:Y:S01]  /*b8e0*/  F2FP.SATFINITE.E4M3.F32.PACK_AB_MERGE_C R65, R9, R8, R78 ;  /* 0x000000080941723e */ /* 0x000fe2000480704e */
[----:B------:R-:W-:Y:S01]  /*b8f0*/  FMUL R49, R70, R56 ;  /* 0x0000003846317220 */ /* 0x000fe20000400000 */
[----:B------:R-:W-:Y:S01]  /*b900*/  F2FP.SATFINITE.E4M3.F32.PACK_AB_MERGE_C R67, R2, R0, R3 ;  /* 0x000000000243723e */ /* 0x000fe20004807003 */
[C---:B------:R-:W-:Y:S01]  /*b910*/  FFMA R46, R73.reuse, R119, R46 ;  /* 0x00000077492e7223 */ /* 0x040fe2000000002e */
[----:B------:R-:W-:Y:S01]  /*b920*/  F2FP.F16.E4M3.UNPACK_B R154, R154.H1 ;  /* 0x0000009aff9a723e */ /* 0x000fe200030006ff */
[--C-:B------:R-:W-:Y:S02]  /*b930*/  HADD2.F32 R124, -RZ, R153.reuse.H0_H0 ;  /* 0x20000099ff7c7230 */ /* 0x100fe40000004100 */
[C---:B------:R-:W-:Y:S01]  /*b940*/  FFMA R47, R73.reuse, R120, R47 ;  /* 0x00000078492f7223 */ /* 0x040fe2000000002f */
[----:B------:R1:W-:Y:S01]  /*b950*/  STS.128 [R137+UR44+0xa200], R64 ;  /* 0x00a2004089007988 */ /* 0x0003e20008000c2c */
[----:B------:R-:W-:Y:S02]  /*b960*/  HADD2.F32 R125, -RZ, R153.H1_H1 ;  /* 0x30000099ff7d7230 */ /* 0x000fe40000004100 */
[C---:B------:R-:W-:Y:S01]  /*b970*/  FFMA R48, R73.reuse, R121, R48 ;  /* 0x0000007949307223 */ /* 0x040fe20000000030 */
[C---:B------:R-:W-:Y:S01]  /*b980*/  FFMA R49, R73.reuse, R122, R49 ;  /* 0x0000007a49317223 */ /* 0x040fe20000000031 */
[----:B------:R-:W-:Y:S01]  /*b990*/  F2FP.F16.E4M3.UNPACK_B R155, R155.H1 ;  /* 0x0000009bff9b723e */ /* 0x000fe200030006ff */
[C---:B------:R-:W-:Y:S01]  /*b9a0*/  FFMA R50, R73.reuse, R123, R50 ;  /* 0x0000007b49327223 */ /* 0x040fe20000000032 */
[----:B------:R-:W-:Y:S01]  /*b9b0*/  FMUL R54, R70, R61 ;  /* 0x0000003d46367220 */ /* 0x000fe20000400000 */
[--C-:B------:R-:W-:Y:S01]  /*b9c0*/  HADD2.F32 R128, -RZ, R154.reuse.H0_H0 ;  /* 0x2000009aff807230 */ /* 0x100fe20000004100 */
[----:B------:R1:W-:Y:S01]  /*b9d0*/  STS.128 [R178+0xa010], R16 ;  /* 0x00a01010b2007388 */ /* 0x0003e20000000c00 */
[----:B------:R-:W-:Y:S01]  /*b9e0*/  F2FP.SATFINITE.E4M3.F32.PACK_AB_MERGE_C R35, R36, R35, RZ ;  /* 0x000000232423723e */ /* 0x000fe200048070ff */
[C---:B------:R-:W-:Y:S01]  /*b9f0*/  FFMA R51, R73.reuse, R124, R51 ;  /* 0x0000007c49337223 */ /* 0x040fe20000000033 */
[----:B------:R-:W-:Y:S01]  /*ba00*/  F2FP.SATFINITE.E4M3.F32.PACK_AB_MERGE_C R39, R40, R39, RZ ;  /* 0x000000272827723e */ /* 0x000fe200048070ff */
[----:B------:R-:W-:Y:S02]  /*ba10*/  HADD2.F32 R129, -RZ, R154.H1_H1 ;  /* 0x3000009aff817230 */ /* 0x000fe40000004100 */
[C---:B------:R-:W-:Y:S01]  /*ba20*/  FMUL R55, R70.reuse, R62 ;  /* 0x0000003e46377220 */ /* 0x040fe20000400000 */
[C---:B------:R-:W-:Y:S01]  /*ba30*/  FFMA R52, R73.reuse, R125, R52 ;  /* 0x0000007d49347223 */ /* 0x040fe20000000034 */
[----:B------:R-:W-:Y:S01]  /*ba40*/  FMUL R56, R70, R63 ;  /* 0x0000003f46387220 */ /* 0x000fe20000400000 */
[C---:B------:R-:W-:Y:S01]  /*ba50*/  FFMA R53, R73.reuse, R126, R53 ;  /* 0x0000007e49357223 */ /* 0x040fe20000000035 */
[C---:B------:R-:W-:Y:S01]  /*ba60*/  FFMA R54, R73.reuse, R127, R54 ;  /* 0x0000007f49367223 */ /* 0x040fe20000000036 */
[--C-:B------:R-:W-:Y:S02]  /*ba70*/  HADD2.F32 R74, -RZ, R155.reuse.H0_H0 ;  /* 0x2000009bff4a7230 */ /* 0x100fe40000004100 */
[C---:B------:R-:W-:Y:S01]  /*ba80*/  FFMA R55, R73.reuse, R128, R55 ;  /* 0x0000008049377223 */ /* 0x040fe20000000037 */
[----:B------:R-:W-:Y:S02]  /*ba90*/  HADD2.F32 R131, -RZ, R155.H1_H1 ;  /* 0x3000009bff837230 */ /* 0x000fe40000004100 */
[C---:B------:R-:W-:Y:S01]  /*baa0*/  FFMA R56, R73.reuse, R129, R56 ;  /* 0x0000008149387223 */ /* 0x040fe20000000038 */
[----:B------:R-:W-:Y:S01]  /*bab0*/  F2FP.SATFINITE.E4M3.F32.PACK_AB_MERGE_C R43, R44, R43, RZ ;  /* 0x0000002b2c2b723e */ /* 0x000fe200048070ff */
[C---:B------:R-:W-:Y:S01]  /*bac0*/  FFMA R57, R73.reuse, R72, R57 ;  /* 0x0000004849397223 */ /* 0x040fe20000000039 */
[C---:B------:R-:W-:Y:S01]  /*bad0*/  FFMA R58, R73.reuse, R75, R58 ;  /* 0x0000004b493a7223 */ /* 0x040fe2000000003a */
[C---:B------:R-:W-:Y:S01]  /*bae0*/  FFMA R59, R73.reuse, R74, R59 ;  /* 0x0000004a493b7223 */ /* 0x040fe2000000003b */
[----:B------:R-:W-:Y:S01]  /*baf0*/  F2FP.SATFINITE.E4M3.F32.PACK_AB_MERGE_C R33, R34, R33, R35 ;  /* 0x000000212221723e */ /* 0x000fe20004807023 */
[----:B------:R-:W-:Y:S01]  /*bb00*/  FFMA R60, R73, R131, R60 ;  /* 0x00000083493c7223 */ /* 0x000fe2000000003c */
[----:B------:R-:W-:Y:S02]  /*bb10*/  F2FP.SATFINITE.E4M3.F32.PACK_AB_MERGE_C R32, R30, R29, R32 ;  /* 0x0000001d1e20723e */ /* 0x000fe40004807020 */
        /* <DEDUP_REMOVED lines=11> */
[----:B------:R-:W-:Y:S03]  /*bbd0*/  IADD3 R68, PT, PT, R68, 0x1, RZ ;  /* 0x0000000144447810 */ /* 0x000fe60007ffe0ff */
        /* <DEDUP_REMOVED lines=18> */
.L_x_143:
[----:B------:R-:W-:Y:S05]  /*bd00*/  BSYNC.RECONVERGENT B0 ;  /* 0x0000000000007941 */ /* 0x000fea0003800200 */
.L_x_142:
[----:B------:R-:W-:Y:S01]  /*bd10*/  R2UR UR5, R160 ;  /* 0x00000000a00572ca */ /* 0x000fe200000e0000 */
[----:B------:R-:W-:Y:S01]  /*bd20*/  BAR.SYNC.DEFER_BLOCKING 0x1, 0x80 ;  /* 0x0042000000007b1d */ /* 0x000fe20000010000 */
[----:B------:R-:W-:Y:S01]  /*bd30*/  R2UR UR4, R161 ;  /* 0x00000000a10472ca */ /* 0x000fe200000e0000 */
[----:B------:R-:W-:Y:S01]  /*bd40*/  UISETP.NE.AND UP0, UPT, UR46, URZ, UPT ;  /* 0x000000ff2e00728c */ /* 0x000fe2000bf05270 */
[----:B------:R-:W-:Y:S02]  /*bd50*/  ISETP.NE.AND P0, PT, R164, 0x2, PT ;  /* 0x00000002a400780c */ /* 0x000fe40003f05270 */
[----:B------:R-:W-:Y:S02]  /*bd60*/  ISETP.NE.AND P1, PT, R68, 0x2, PT ;  /* 0x000000024400780c */ /* 0x000fe40003f25270 */
[----:B------:R-:W-:Y:S02]  /*bd70*/  SEL R0, RZ, 0x1, P0 ;  /* 0x00000001ff007807 */ /* 0x000fe40000000000 */
[----:B------:R-:W-:Y:S02]  /*bd80*/  SEL R3, RZ, 0x1, P1 ;  /* 0x00000001ff037807 */ /* 0x000fe40000800000 */
[----:B------:R-:W-:Y:S01]  /*bd90*/  LOP3.LUT R169, R169, R0, RZ, 0x3c, !PT ;  /* 0x00000000a9a97212 */ /* 0x000fe200078e3cff */
[----:B------:R-:W-:Y:S01]  /*bda0*/  UIADD3 UR31, UPT, UPT, UR37, UR5, URZ ;  /* 0x00000005251f7290 */ /* 0x000fe2000fffe0ff */
[----:B------:R-:W-:Y:S01]  /*bdb0*/  LOP3.LUT R170, R170, R3, RZ, 0x3c, !PT ;  /* 0x00000003aaaa7212 */ /* 0x000fe200078e3cff */
[----:B------:R-:W-:Y:S01]  /*bdc0*/  UIADD3 UR30, UPT, UPT, UR38, UR4, URZ ;  /* 0x00000004261e7290 */ /* 0x000fe2000fffe0ff */
[----:B------:R-:W-:Y:S02]  /*bdd0*/  SEL R164, R164, RZ, P0 ;  /* 0x000000ffa4a47207 */ /* 0x000fe40000000000 */
[----:B------:R-:W-:Y:S01]  /*bde0*/  SEL R68, R68, RZ, P1 ;  /* 0x000000ff44447207 */ /* 0x000fe20000800000 */
[----:B------:R-:W-:Y:S01]  /*bdf0*/  UMOV UR36, UR59 ;  /* 0x0000003b00247c82 */ /* 0x000fe20008000000 */
[----:B------:R-:W-:Y:S07]  /*be00*/  BRA.U UP0, `(.L_x_144) ;  /* 0xffffff9900787547 */ /* 0x000fee000b83ffff */
[----:B------:R-:W-:Y:S05]  /*be10*/  EXIT ;  /* 0x000000000000794d */ /* 0x000fea0003800000 */
.L_x_24:
[----:B--2---:R2:W3:Y:S02]  /*be20*/  SYNCS.PHASECHK.TRANS64.TRYWAIT P0, [R3+URZ+0xf0], R2 ;  /* 0x0000f002030075a7 */ /* 0x0044e400080011ff */
[----:B---3--:R-:W-:Y:S05]  /*be30*/  @!P0 NANOSLEEP.SYNCS 0x989680 ;  /* 0x009896800000895d */ /* 0x008fea0003900000 */
[----:B------:R-:W3:Y:S02]  /*be40*/  @!P0 SYNCS.PHASECHK.TRANS64 P0, [R3+URZ+0xf0], R2 ;  /* 0x0000f002030085a7 */ /* 0x000ee400080010ff */
[----:B---3--:R-:W-:Y:S05]  /*be50*/  @!P0 BRA `(.L_x_24) ;  /* 0xfffffffc00f08947 */ /* 0x008fea000383ffff */
[----:B------:R-:W-:Y:S05]  /*be60*/  BRA `(.L_x_145) ;  /* 0xffffff5800e07947 */ /* 0x000fea000383ffff */
.L_x_27:
[----:B-1----:R-:W-:-:S07]  /*be70*/  MOV R0, UR33 ;  /* 0x0000002100007c02 */ /* 0x002fce0008000f00 */
.L_x_146:
[----:B-1----:R1:W2:Y:S02]  /*be80*/  SYNCS.PHASECHK.TRANS64.TRYWAIT P0, [R0+URZ+0x28], R3 ;  /* 0x00002803000075a7 */ /* 0x0022a400080011ff */
[----:B--2---:R-:W-:Y:S05]  /*be90*/  @!P0 NANOSLEEP.SYNCS 0x989680 ;  /* 0x009896800000895d */ /* 0x004fea0003900000 */
[----:B------:R-:W2:Y:S02]  /*bea0*/  @!P0 SYNCS.PHASECHK.TRANS64 P0, [R0+URZ+0x28], R3 ;  /* 0x00002803000085a7 */ /* 0x000ea400080010ff */
[----:B--2---:R-:W-:Y:S05]  /*beb0*/  @!P0 BRA `(.L_x_146) ;  /* 0xfffffffc00f08947 */ /* 0x004fea000383ffff */
[----:B------:R-:W-:Y:S05]  /*bec0*/  BRA `(.L_x_26) ;  /* 0xffffff5c00347947 */ /* 0x000fea000383ffff */
.L_x_34:
[----:B-1----:R-:W-:-:S07]  /*bed0*/  MOV R0, UR17 ;  /* 0x0000001100007c02 */ /* 0x002fce0008000f00 */
.L_x_147:
[----:B-1----:R1:W2:Y:S02]  /*bee0*/  SYNCS.PHASECHK.TRANS64.TRYWAIT P0, [R0+URZ+0x28], R3 ;  /* 0x00002803000075a7 */ /* 0x0022a400080011ff */
[----:B--2---:R-:W-:Y:S05]  /*bef0*/  @!P0 NANOSLEEP.SYNCS 0x989680 ;  /* 0x009896800000895d */ /* 0x004fea0003900000 */
[----:B------:R-:W2:Y:S02]  /*bf00*/  @!P0 SYNCS.PHASECHK.TRANS64 P0, [R0+URZ+0x28], R3 ;  /* 0x00002803000085a7 */ /* 0x000ea400080010ff */
[----:B--2---:R-:W-:Y:S05]  /*bf10*/  @!P0 BRA `(.L_x_147) ;  /* 0xfffffffc00f08947 */ /* 0x004fea000383ffff */
[----:B------:R-:W-:Y:S05]  /*bf20*/  BRA `(.L_x_33) ;  /* 0xffffff5c00f47947 */ /* 0x000fea000383ffff */
.L_x_39:
[----:B-1----:R1:W2:Y:S02]  /*bf30*/  SYNCS.PHASECHK.TRANS64.TRYWAIT P0, [R3+URZ+0xa0], R0 ;  /* 0x0000a000030075a7 */ /* 0x0022a400080011ff */
[----:B--2---:R-:W-:Y:S05]  /*bf40*/  @!P0 NANOSLEEP.SYNCS 0x989680 ;  /* 0x009896800000895d */ /* 0x004fea0003900000 */
[----:B------:R-:W2:Y:S02]  /*bf50*/  @!P0 SYNCS.PHASECHK.TRANS64 P0, [R3+URZ+0xa0], R0 ;  /* 0x0000a000030085a7 */ /* 0x000ea400080010ff */
[----:B--2---:R-:W-:Y:S05]  /*bf60*/  @!P0 BRA `(.L_x_39) ;  /* 0xfffffffc00f08947 */ /* 0x004fea000383ffff */
[----:B------:R-:W-:Y:S05]  /*bf70*/  BRA `(.L_x_148) ;  /* 0xffffff60009c7947 */ /* 0x000fea000383ffff */
.L_x_43:
[----:B-1----:R-:W-:-:S07]  /*bf80*/  MOV R0, UR4 ;  /* 0x0000000400007c02 */ /* 0x002fce0008000f00 */
.L_x_149:
[----:B-1----:R1:W2:Y:S02]  /*bf90*/  SYNCS.PHASECHK.TRANS64.TRYWAIT P0, [R0+URZ], R3 ;  /* 0x00000003000075a7 */ /* 0x0022a400080011ff */
[----:B--2---:R-:W-:Y:S05]  /*bfa0*/  @!P0 NANOSLEEP.SYNCS 0x989680 ;  /* 0x009896800000895d */ /* 0x004fea0003900000 */
[----:B------:R-:W2:Y:S02]  /*bfb0*/  @!P0 SYNCS.PHASECHK.TRANS64 P0, [R0+URZ], R3 ;  /* 0x00000003000085a7 */ /* 0x000ea400080010ff */
[----:B--2---:R-:W-:Y:S05]  /*bfc0*/  @!P0 BRA `(.L_x_149) ;  /* 0xfffffffc00f08947 */ /* 0x004fea000383ffff */
[----:B------:R-:W-:Y:S05]  /*bfd0*/  BRA `(.L_x_150) ;  /* 0xffffff6800487947 */ /* 0x000fea000383ffff */
.L_x_44:
[----:B------:R-:W-:-:S07]  /*bfe0*/  MOV R0, UR5 ;  /* 0x0000000500007c02 */ /* 0x000fce0008000f00 */
.L_x_151:
[----:B-1----:R1:W2:Y:S02]  /*bff0*/  SYNCS.PHASECHK.TRANS64.TRYWAIT P0, [R0+URZ], R3 ;  /* 0x00000003000075a7 */ /* 0x0022a400080011ff */
[----:B--2---:R-:W-:Y:S05]  /*c000*/  @!P0 NANOSLEEP.SYNCS 0x989680 ;  /* 0x009896800000895d */ /* 0x004fea0003900000 */
[----:B------:R-:W2:Y:S02]  /*c010*/  @!P0 SYNCS.PHASECHK.TRANS64 P0, [R0+URZ], R3 ;  /* 0x00000003000085a7 */ /* 0x000ea400080010ff */
[----:B--2---:R-:W-:Y:S05]  /*c020*/  @!P0 BRA `(.L_x_151) ;  /* 0xfffffffc00f08947 */ /* 0x004fea000383ffff */
[----:B------:R-:W-:Y:S05]  /*c030*/  BRA `(.L_x_152) ;  /* 0xffffff6800547947 */ /* 0x000fea000383ffff */
.L_x_45:
[----:B------:R-:W-:-:S07]  /*c040*/  MOV R0, UR5 ;  /* 0x0000000500007c02 */ /* 0x000fce0008000f00 */
.L_x_153:
[----:B-1----:R1:W2:Y:S02]  /*c050*/  SYNCS.PHASECHK.TRANS64.TRYWAIT P0, [R0+URZ], R3 ;  /* 0x00000003000075a7 */ /* 0x0022a400080011ff */
[----:B--2---:R-:W-:Y:S05]  /*c060*/  @!P0 NANOSLEEP.SYNCS 0x989680 ;  /* 0x009896800000895d */ /* 0x004fea0003900000 */
[----:B------:R-:W2:Y:S02]  /*c070*/  @!P0 SYNCS.PHASECHK.TRANS64 P0, [R0+URZ], R3 ;  /* 0x00000003000085a7 */ /* 0x000ea400080010ff */
[----:B--2---:R-:W-:Y:S05]  /*c080*/  @!P0 BRA `(.L_x_153) ;  /* 0xfffffffc00f08947 */ /* 0x004fea000383ffff */
[----:B------:R-:W-:Y:S05]  /*c090*/  BRA `(.L_x_154) ;  /* 0xffffff6800607947 */ /* 0x000fea000383ffff */
.L_x_46:
[----:B------:R-:W-:-:S07]  /*c0a0*/  MOV R0, UR5 ;  /* 0x0000000500007c02 */ /* 0x000fce0008000f00 */
.L_x_155:
[----:B-1----:R1:W2:Y:S02]  /*c0b0*/  SYNCS.PHASECHK.TRANS64.TRYWAIT P0, [R0+URZ], R3 ;  /* 0x00000003000075a7 */ /* 0x0022a400080011ff */
[----:B--2---:R-:W-:Y:S05]  /*c0c0*/  @!P0 NANOSLEEP.SYNCS 0x989680 ;  /* 0x009896800000895d */ /* 0x004fea0003900000 */
[----:B------:R-:W2:Y:S02]  /*c0d0*/  @!P0 SYNCS.PHASECHK.TRANS64 P0, [R0+URZ], R3 ;  /* 0x00000003000085a7 */ /* 0x000ea400080010ff */
[----:B--2---:R-:W-:Y:S05]  /*c0e0*/  @!P0 BRA `(.L_x_155) ;  /* 0xfffffffc00f08947 */ /* 0x004fea000383ffff */
[----:B------:R-:W-:Y:S05]  /*c0f0*/  BRA `(.L_x_156) ;  /* 0xffffff68006c7947 */ /* 0x000fea000383ffff */
.L_x_49:
[----:B--2---:R2:W3:Y:S02]  /*c100*/  SYNCS.PHASECHK.TRANS64.TRYWAIT P0, [R0+URZ+0xe0], R5 ;  /* 0x0000e005000075a7 */ /* 0x0044e400080011ff */
[----:B---3--:R-:W-:Y:S05]  /*c110*/  @!P0 NANOSLEEP.SYNCS 0x989680 ;  /* 0x009896800000895d */ /* 0x008fea0003900000 */
[----:B------:R-:W3:Y:S02]  /*c120*/  @!P0 SYNCS.PHASECHK.TRANS64 P0, [R0+URZ+0xe0], R5 ;  /* 0x0000e005000085a7 */ /* 0x000ee400080010ff */
[----:B---3--:R-:W-:Y:S05]  /*c130*/  @!P0 BRA `(.L_x_49) ;  /* 0xfffffffc00f08947 */ /* 0x008fea000383ffff */
[----:B------:R-:W-:Y:S05]  /*c140*/  BRA `(.L_x_157) ;  /* 0xffffff6800c87947 */ /* 0x000fea000383ffff */
.L_x_50:
[----:B------:R-:W-:-:S07]  /*c150*/  MOV R0, UR4 ;  /* 0x0000000400007c02 */ /* 0x000fce0008000f00 */
.L_x_158:
[----:B--2---:R2:W3:Y:S02]  /*c160*/  SYNCS.PHASECHK.TRANS64.TRYWAIT P0, [R0+URZ+0xb0], R7 ;  /* 0x0000b007000075a7 */ /* 0x0044e400080011ff */
[----:B---3--:R-:W-:Y:S05]  /*c170*/  @!P0 NANOSLEEP.SYNCS 0x989680 ;  /* 0x009896800000895d */ /* 0x008fea0003900000 */
[----:B------:R-:W3:Y:S02]  /*c180*/  @!P0 SYNCS.PHASECHK.TRANS64 P0, [R0+URZ+0xb0], R7 ;  /* 0x0000b007000085a7 */ /* 0x000ee400080010ff */
[----:B---3--:R-:W-:Y:S05]  /*c190*/  @!P0 BRA `(.L_x_158) ;  /* 0xfffffffc00f08947 */ /* 0x008fea000383ffff */
[----:B------:R-:W-:Y:S05]  /*c1a0*/  BRA `(.L_x_159) ;  /* 0xffffff6800d87947 */ /* 0x000fea000383ffff */
.L_x_51:
[----:B--2---:R2:W3:Y:S02]  /*c1b0*/  SYNCS.PHASECHK.TRANS64.TRYWAIT P1, [R0+URZ+0xa0], R5 ;  /* 0x0000a005000075a7 */ /* 0x0044e400080211ff */
[----:B---3--:R-:W-:Y:S05]  /*c1c0*/  @!P1 NANOSLEEP.SYNCS 0x989680 ;  /* 0x009896800000995d */ /* 0x008fea0003900000 */
[----:B------:R-:W3:Y:S02]  /*c1d0*/  @!P1 SYNCS.PHASECHK.TRANS64 P1, [R0+URZ+0xa0], R5 ;  /* 0x0000a005000095a7 */ /* 0x000ee400080210ff */
[----:B---3--:R-:W-:Y:S05]  /*c1e0*/  @!P1 BRA `(.L_x_51) ;  /* 0xfffffffc00f09947 */ /* 0x008fea000383ffff */
[----:B------:R-:W-:Y:S05]  /*c1f0*/  BRA `(.L_x_160) ;  /* 0xffffff6c00087947 */ /* 0x000fea000383ffff */
.L_x_54:
[----:B------:R-:W-:-:S07]  /*c200*/  MOV R0, UR4 ;  /* 0x0000000400007c02 */ /* 0x000fce0008000f00 */
.L_x_161:
[----:B--2---:R2:W3:Y:S02]  /*c210*/  SYNCS.PHASECHK.TRANS64.TRYWAIT P0, [R0+URZ+0xb0], R3 ;  /* 0x0000b003000075a7 */ /* 0x0044e400080011ff */
[----:B---3--:R-:W-:Y:S05]  /*c220*/  @!P0 NANOSLEEP.SYNCS 0x989680 ;  /* 0x009896800000895d */ /* 0x008fea0003900000 */
[----:B------:R-:W3:Y:S02]  /*c230*/  @!P0 SYNCS.PHASECHK.TRANS64 P0, [R0+URZ+0xb0], R3 ;  /* 0x0000b003000085a7 */ /* 0x000ee400080010ff */
[----:B---3--:R-:W-:Y:S05]  /*c240*/  @!P0 BRA `(.L_x_161) ;  /* 0xfffffffc00f08947 */ /* 0x008fea000383ffff */
[----:B------:R-:W-:Y:S05]  /*c250*/  BRA `(.L_x_53) ;  /* 0xffffff6c005c7947 */ /* 0x000fea000383ffff */
.L_x_63:
[----:B--2---:R-:W-:-:S04]  /*c260*/  MOV R5, UR5 ;  /* 0x0000000500057c02 */ /* 0x004fc80008000f00 */
[----:B------:R2:W3:Y:S03]  /*c270*/  SYNCS.PHASECHK.TRANS64.TRYWAIT P0, [R5+URZ+0x8], R6 ;  /* 0x00000806050075a7 */ /* 0x0004e600080011ff */
[----:B---3--:R-:W-:Y:S05]  /*c280*/  @!P0 NANOSLEEP.SYNCS 0x989680 ;  /* 0x009896800000895d */ /* 0x008fea0003900000 */
[----:B------:R-:W3:Y:S02]  /*c290*/  @!P0 SYNCS.PHASECHK.TRANS64 P0, [R5+URZ+0x8], R6 ;  /* 0x00000806050085a7 */ /* 0x000ee400080010ff */
[----:B---3--:R-:W-:Y:S05]  /*c2a0*/  @!P0 BRA `(.L_x_63) ;  /* 0xfffffffc00ec8947 */ /* 0x008fea000383ffff */
[----:B------:R-:W-:Y:S05]  /*c2b0*/  BRA `(.L_x_62) ;  /* 0xffffff7000107947 */ /* 0x000fea000383ffff */
.L_x_65:
[----:B------:R-:W-:Y:S01]  /*c2c0*/  BSSY B0, `(.L_x_162) ;  /* 0x0000006000007945 */ /* 0x000fe20003800000 */
[----:B------:R-:W-:-:S07]  /*c2d0*/  MOV R15, 0xffffffff ;  /* 0xffffffff000f7802 */ /* 0x000fce0000000f00 */
[----:B-12--5:R-:W-:Y:S05]  /*c2e0*/  WARPSYNC.COLLECTIVE R15, `(.L_x_163) ;  /* 0x000000000f0c7348 */ /* 0x026fea0003c00000 */
[----:B------:R-:W-:Y:S02]  /*c2f0*/  ELECT P6, UR79, PT ;  /* 0x00000000004f782f */ /* 0x000fe400038c0000 */
[----:B------:R-:W-:Y:S01]  /*c300*/  MOV R14, UR79 ;  /* 0x0000004f000e7c02 */ /* 0x000fe20008000f00 */
[----:B-12--5:R-:W-:Y:S10]  /*c310*/  ENDCOLLECTIVE ;  /* 0x000000000000791b */ /* 0x026ff40003800000 */
.L_x_163:
[----:B------:R-:W-:Y:S05]  /*c320*/  BSYNC B0 ;  /* 0x0000000000007941 */ /* 0x000fea0003800000 */
.L_x_162:
[----:B------:R-:W-:Y:S01]  /*c330*/  PLOP3.LUT P0, PT, P6, PT, PT, 0x80, 0x8 ;  /* 0x000000000008781c */ /* 0x000fe2000370f070 */
[----:B------:R-:W-:-:S12]  /*c340*/  BRA `(.L_x_164) ;  /* 0xffffff70003c7947 */ /* 0x000fd8000383ffff */
.L_x_67:
[----:B--2---:R-:W-:-:S04]  /*c350*/  MOV R3, UR5 ;  /* 0x0000000500037c02 */ /* 0x004fc80008000f00 */
[----:B------:R2:W3:Y:S03]  /*c360*/  SYNCS.PHASECHK.TRANS64.TRYWAIT P0, [R3+URZ+0x8], R4 ;  /* 0x00000804030075a7 */ /* 0x0004e600080011ff */
[----:B---3--:R-:W-:Y:S05]  /*c370*/  @!P0 NANOSLEEP.SYNCS 0x989680 ;  /* 0x009896800000895d */ /* 0x008fea0003900000 */
[----:B------:R-:W3:Y:S02]  /*c380*/  @!P0 SYNCS.PHASECHK.TRANS64 P0, [R3+URZ+0x8], R4 ;  /* 0x00000804030085a7 */ /* 0x000ee400080010ff */
[----:B---3--:R-:W-:Y:S05]  /*c390*/  @!P0 BRA `(.L_x_67) ;  /* 0xfffffffc00ec8947 */ /* 0x008fea000383ffff */
[----:B------:R-:W-:Y:S05]  /*c3a0*/  BRA `(.L_x_66) ;  /* 0xffffff7000407947 */ /* 0x000fea000383ffff */
.L_x_68:
[----:B-1----:R1:W2:Y:S02]  /*c3b0*/  SYNCS.PHASECHK.TRANS64.TRYWAIT P0, [R0+URZ+0xa0], R5 ;  /* 0x0000a005000075a7 */ /* 0x0022a400080011ff */
[----:B--2---:R-:W-:Y:S05]  /*c3c0*/  @!P0 NANOSLEEP.SYNCS 0x989680 ;  /* 0x009896800000895d */ /* 0x004fea0003900000 */
[----:B------:R-:W2:Y:S02]  /*c3d0*/  @!P0 SYNCS.PHASECHK.TRANS64 P0, [R0+URZ+0xa0], R5 ;  /* 0x0000a005000085a7 */ /* 0x000ea400080010ff */
[----:B--2---:R-:W-:Y:S05]  /*c3e0*/  @!P0 BRA `(.L_x_68) ;  /* 0xfffffffc00f08947 */ /* 0x004fea000383ffff */
[----:B------:R-:W-:Y:S05]  /*c3f0*/  BRA `(.L_x_165) ;  /* 0xffffff74002c7947 */ /* 0x000fea000383ffff */
.L_x_70:
[----:B------:R-:W-:-:S07]  /*c400*/  MOV R0, UR31 ;  /* 0x0000001f00007c02 */ /* 0x000fce0008000f00 */
.L_x_166:
[----:B-1----:R1:W2:Y:S02]  /*c410*/  SYNCS.PHASECHK.TRANS64.TRYWAIT P0, [R0+URZ+0xd0], R5 ;  /* 0x0000d005000075a7 */ /* 0x0022a400080011ff */
[----:B--2---:R-:W-:Y:S05]  /*c420*/  @!P0 NANOSLEEP.SYNCS 0x989680 ;  /* 0x009896800000895d */ /* 0x004fea0003900000 */
[----:B------:R-:W2:Y:S02]  /*c430*/  @!P0 SYNCS.PHASECHK.TRANS64 P0, [R0+URZ+0xd0], R5 ;  /* 0x0000d005000085a7 */ /* 0x000ea400080010ff */
[----:B--2---:R-:W-:Y:S05]  /*c440*/  @!P0 BRA `(.L_x_166) ;  /* 0xfffffffc00f08947 */ /* 0x004fea000383ffff */
[----:B------:R-:W-:Y:S05]  /*c450*/  BRA `(.L_x_167) ;  /* 0xffffff7400787947 */ /* 0x000fea000383ffff */
.L_x_73:
[----:B------:R-:W-:Y:S07]  /*c460*/  MOV R0, UR5 ;  /* 0x0000000500007c02 */ /* 0x000fee0008000f00 */
.L_x_168:
[----:B-1----:R1:W2:Y:S02]  /*c470*/  SYNCS.PHASECHK.TRANS64.TRYWAIT P0, [R0+URZ], R5 ;  /* 0x00000005000075a7 */ /* 0x0022a400080011ff */
[----:B--2---:R-:W-:Y:S05]  /*c480*/  @!P0 NANOSLEEP.SYNCS 0x989680 ;  /* 0x009896800000895d */ /* 0x004fea0003900000 */
[----:B------:R-:W2:Y:S02]  /*c490*/  @!P0 SYNCS.PHASECHK.TRANS64 P0, [R0+URZ], R5 ;  /* 0x00000005000085a7 */ /* 0x000ea400080010ff */
[----:B--2---:R-:W-:Y:S05]  /*c4a0*/  @!P0 BRA `(.L_x_168) ;  /* 0xfffffffc00f08947 */ /* 0x004fea000383ffff */
[----:B------:R-:W-:Y:S05]  /*c4b0*/  BRA `(.L_x_72) ;  /* 0xffffff74008c7947 */ /* 0x000fea000383ffff */
.L_x_77:
[----:B-1----:R-:W-:-:S07]  /*c4c0*/  MOV R0, UR4 ;  /* 0x0000000400007c02 */ /* 0x002fce0008000f00 */
.L_x_169:
[----:B-1----:R1:W2:Y:S02]  /*c4d0*/  SYNCS.PHASECHK.TRANS64.TRYWAIT P0, [R0+URZ], R3 ;  /* 0x00000003000075a7 */ /* 0x0022a400080011ff */
[----:B--2---:R-:W-:Y:S05]  /*c4e0*/  @!P0 NANOSLEEP.SYNCS 0x989680 ;  /* 0x009896800000895d */ /* 0x004fea0003900000 */
[----:B------:R-:W2:Y:S02]  /*c4f0*/  @!P0 SYNCS.PHASECHK.TRANS64 P0, [R0+URZ], R3 ;  /* 0x00000003000085a7 */ /* 0x000ea400080010ff */
[----:B--2---:R-:W-:Y:S05]  /*c500*/  @!P0 BRA `(.L_x_169) ;  /* 0xfffffffc00f08947 */ /* 0x004fea000383ffff */
[----:B------:R-:W-:Y:S05]  /*c510*/  BRA `(.L_x_170) ;  /* 0xffffff7800807947 */ /* 0x000fea000383ffff */
.L_x_80:
[----:B------:R-:W-:-:S07]  /*c520*/  MOV R0, UR26 ;  /* 0x0000001a00007c02 */ /* 0x000fce0008000f00 */
.L_x_171:
[----:B-1----:R1:W2:Y:S02]  /*c530*/  SYNCS.PHASECHK.TRANS64.TRYWAIT P1, [R0+URZ+0x100], R3 ;  /* 0x00010003000075a7 */ /* 0x0022a400080211ff */
[----:B--2---:R-:W-:Y:S05]  /*c540*/  @!P1 NANOSLEEP.SYNCS 0x989680 ;  /* 0x009896800000995d */ /* 0x004fea0003900000 */
[----:B------:R-:W2:Y:S02]  /*c550*/  @!P1 SYNCS.PHASECHK.TRANS64 P1, [R0+URZ+0x100], R3 ;  /* 0x00010003000095a7 */ /* 0x000ea400080210ff */
[----:B--2---:R-:W-:Y:S05]  /*c560*/  @!P1 BRA `(.L_x_171) ;  /* 0xfffffffc00f09947 */ /* 0x004fea000383ffff */
[----:B------:R-:W-:Y:S05]  /*c570*/  BRA `(.L_x_172) ;  /* 0xffffff7800cc7947 */ /* 0x000fea000383ffff */
.L_x_85:
[----:B--2---:R2:W3:Y:S02]  /*c580*/  SYNCS.PHASECHK.TRANS64.TRYWAIT P0, [R8+URZ+0xa0], R5 ;  /* 0x0000a005080075a7 */ /* 0x0044e400080011ff */
[----:B---3--:R-:W-:Y:S05]  /*c590*/  @!P0 NANOSLEEP.SYNCS 0x989680 ;  /* 0x009896800000895d */ /* 0x008fea0003900000 */
[----:B------:R-:W3:Y:S02]  /*c5a0*/  @!P0 SYNCS.PHASECHK.TRANS64 P0, [R8+URZ+0xa0], R5 ;  /* 0x0000a005080085a7 */ /* 0x000ee400080010ff */
[----:B---3--:R-:W-:Y:S05]  /*c5b0*/  @!P0 BRA `(.L_x_85) ;  /* 0xfffffffc00f08947 */ /* 0x008fea000383ffff */
[----:B------:R-:W-:Y:S05]  /*c5c0*/  BRA `(.L_x_173) ;  /* 0xffffff8000047947 */ /* 0x000fea000383ffff */
.L_x_88:
[----:B------:R-:W-:Y:S07]  /*c5d0*/  MOV R0, UR21 ;  /* 0x0000001500007c02 */ /* 0x000fee0008000f00 */
.L_x_174:
[----:B--2---:R2:W3:Y:S02]  /*c5e0*/  SYNCS.PHASECHK.TRANS64.TRYWAIT P1, [R0+URZ+0x98], R5 ;  /* 0x00009805000075a7 */ /* 0x0044e400080211ff */
[----:B---3--:R-:W-:Y:S05]  /*c5f0*/  @!P1 NANOSLEEP.SYNCS 0x989680 ;  /* 0x009896800000995d */ /* 0x008fea0003900000 */
[----:B------:R-:W3:Y:S02]  /*c600*/  @!P1 SYNCS.PHASECHK.TRANS64 P1, [R0+URZ+0x98], R5 ;  /* 0x00009805000095a7 */ /* 0x000ee400080210ff */
[----:B---3--:R-:W-:Y:S05]  /*c610*/  @!P1 BRA `(.L_x_174) ;  /* 0xfffffffc00f09947 */ /* 0x008fea000383ffff */
[----:B------:R-:W-:Y:S05]  /*c620*/  BRA `(.L_x_87) ;  /* 0xffffff8400807947 */ /* 0x000fea000383ffff */
.L_x_91:
[----:B--2---:R-:W-:Y:S07]  /*c630*/  MOV R5, UR21 ;  /* 0x0000001500057c02 */ /* 0x004fee0008000f00 */
.L_x_175:
[----:B--2---:R2:W3:Y:S02]  /*c640*/  SYNCS.PHASECHK.TRANS64.TRYWAIT P0, [R5+URZ+0x70], R4 ;  /* 0x00007004050075a7 */ /* 0x0044e400080011ff */
[----:B---3--:R-:W-:Y:S05]  /*c650*/  @!P0 NANOSLEEP.SYNCS 0x989680 ;  /* 0x009896800000895d */ /* 0x008fea0003900000 */
[----:B------:R-:W3:Y:S02]  /*c660*/  @!P0 SYNCS.PHASECHK.TRANS64 P0, [R5+URZ+0x70], R4 ;  /* 0x00007004050085a7 */ /* 0x000ee400080010ff */
[----:B---3--:R-:W-:Y:S05]  /*c670*/  @!P0 BRA `(.L_x_175) ;  /* 0xfffffffc00f08947 */ /* 0x008fea000383ffff */
[----:B------:R-:W-:Y:S05]  /*c680*/  BRA `(.L_x_176) ;  /* 0xffffff8400d87947 */ /* 0x000fea000383ffff */
.L_x_92:
[----:B------:R-:W-:Y:S07]  /*c690*/  MOV R5, UR21 ;  /* 0x0000001500057c02 */ /* 0x000fee0008000f00 */
.L_x_177:
[----:B--2---:R2:W3:Y:S02]  /*c6a0*/  SYNCS.PHASECHK.TRANS64.TRYWAIT P0, [R5+URZ+0x78], R4 ;  /* 0x00007804050075a7 */ /* 0x0044e400080011ff */
[----:B---3--:R-:W-:Y:S05]  /*c6b0*/  @!P0 NANOSLEEP.SYNCS 0x989680 ;  /* 0x009896800000895d */ /* 0x008fea0003900000 */
[----:B------:R-:W3:Y:S02]  /*c6c0*/  @!P0 SYNCS.PHASECHK.TRANS64 P0, [R5+URZ+0x78], R4 ;  /* 0x00007804050085a7 */ /* 0x000ee400080010ff */
[----:B---3--:R-:W-:Y:S05]  /*c6d0*/  @!P0 BRA `(.L_x_177) ;  /* 0xfffffffc00f08947 */ /* 0x008fea000383ffff */
[----:B------:R-:W-:Y:S05]  /*c6e0*/  BRA `(.L_x_178) ;  /* 0xffffff8800147947 */ /* 0x000fea000383ffff */
.L_x_93:
[----:B--2---:R-:W-:Y:S07]  /*c6f0*/  MOV R5, UR21 ;  /* 0x0000001500057c02 */ /* 0x004fee0008000f00 */
.L_x_179:
[----:B--2---:R2:W3:Y:S02]  /*c700*/  SYNCS.PHASECHK.TRANS64.TRYWAIT P0, [R5+URZ+0x80], R4 ;  /* 0x00008004050075a7 */ /* 0x0044e400080011ff */
[----:B---3--:R-:W-:Y:S05]  /*c710*/  @!P0 NANOSLEEP.SYNCS 0x989680 ;  /* 0x009896800000895d */ /* 0x008fea0003900000 */
[----:B------:R-:W3:Y:S02]  /*c720*/  @!P0 SYNCS.PHASECHK.TRANS64 P0, [R5+URZ+0x80], R4 ;  /* 0x00008004050085a7 */ /* 0x000ee400080010ff */
[----:B---3--:R-:W-:Y:S05]  /*c730*/  @!P0 BRA `(.L_x_179) ;  /* 0xfffffffc00f08947 */ /* 0x008fea000383ffff */
[----:B------:R-:W-:Y:S05]  /*c740*/  BRA `(.L_x_180) ;  /* 0xffffff88005c7947 */ /* 0x000fea000383ffff */
.L_x_94:
[----:B--2---:R-:W-:Y:S07]  /*c750*/  MOV R5, UR21 ;  /* 0x0000001500057c02 */ /* 0x004fee0008000f00 */
.L_x_181:
[----:B--2---:R2:W3:Y:S02]  /*c760*/  SYNCS.PHASECHK.TRANS64.TRYWAIT P0, [R5+URZ+0x88], R4 ;  /* 0x00008804050075a7 */ /* 0x0044e400080011ff */
[----:B---3--:R-:W-:Y:S05]  /*c770*/  @!P0 NANOSLEEP.SYNCS 0x989680 ;  /* 0x009896800000895d */ /* 0x008fea0003900000 */
[----:B------:R-:W3:Y:S02]  /*c780*/  @!P0 SYNCS.PHASECHK.TRANS64 P0, [R5+URZ+0x88], R4 ;  /* 0x00008804050085a7 */ /* 0x000ee400080010ff */
[----:B---3--:R-:W-:Y:S05]  /*c790*/  @!P0 BRA `(.L_x_181) ;  /* 0xfffffffc00f08947 */ /* 0x008fea000383ffff */
[----:B------:R-:W-:Y:S05]  /*c7a0*/  BRA `(.L_x_182) ;  /* 0xffffff8800a87947 */ /* 0x000fea000383ffff */
.L_x_96:
[----:B------:R-:W-:-:S07]  /*c7b0*/  MOV R0, UR21 ;  /* 0x0000001500007c02 */ /* 0x000fce0008000f00 */
.L_x_183:
[----:B--2---:R2:W3:Y:S02]  /*c7c0*/  SYNCS.PHASECHK.TRANS64.TRYWAIT P0, [R0+URZ+0x70], R3 ;  /* 0x00007003000075a7 */ /* 0x0044e400080011ff */
[----:B---3--:R-:W-:Y:S05]  /*c7d0*/  @!P0 NANOSLEEP.SYNCS 0x989680 ;  /* 0x009896800000895d */ /* 0x008fea0003900000 */
[----:B------:R-:W3:Y:S02]  /*c7e0*/  @!P0 SYNCS.PHASECHK.TRANS64 P0, [R0+URZ+0x70], R3 ;  /* 0x00007003000085a7 */ /* 0x000ee400080010ff */
[----:B---3--:R-:W-:Y:S05]  /*c7f0*/  @!P0 BRA `(.L_x_183) ;  /* 0xfffffffc00f08947 */ /* 0x008fea000383ffff */
[----:B------:R-:W-:Y:S05]  /*c800*/  BRA `(.L_x_184) ;  /* 0xffffff8c00207947 */ /* 0x000fea000383ffff */
.L_x_97:
[----:B--2---:R-:W-:-:S07]  /*c810*/  MOV R0, UR21 ;  /* 0x0000001500007c02 */ /* 0x004fce0008000f00 */
.L_x_185:
[----:B--2---:R2:W3:Y:S02]  /*c820*/  SYNCS.PHASECHK.TRANS64.TRYWAIT P0, [R0+URZ+0x78], R3 ;  /* 0x00007803000075a7 */ /* 0x0044e400080011ff */
[----:B---3--:R-:W-:Y:S05]  /*c830*/  @!P0 NANOSLEEP.SYNCS 0x989680 ;  /* 0x009896800000895d */ /* 0x008fea0003900000 */
[----:B------:R-:W3:Y:S02]  /*c840*/  @!P0 SYNCS.PHASECHK.TRANS64 P0, [R0+URZ+0x78], R3 ;  /* 0x00007803000085a7 */ /* 0x000ee400080010ff */
[----:B---3--:R-:W-:Y:S05]  /*c850*/  @!P0 BRA `(.L_x_185) ;  /* 0xfffffffc00f08947 */ /* 0x008fea000383ffff */
[----:B------:R-:W-:Y:S05]  /*c860*/  BRA `(.L_x_186) ;  /* 0xffffff8c00107947 */ /* 0x000fea000383ffff */
.L_x_98:
[----:B--2---:R-:W-:-:S07]  /*c870*/  MOV R0, UR21 ;  /* 0x0000001500007c02 */ /* 0x004fce0008000f00 */
.L_x_187:
[----:B--2---:R2:W3:Y:S02]  /*c880*/  SYNCS.PHASECHK.TRANS64.TRYWAIT P0, [R0+URZ+0x80], R3 ;  /* 0x00008003000075a7 */ /* 0x0044e400080011ff */
[----:B---3--:R-:W-:Y:S05]  /*c890*/  @!P0 NANOSLEEP.SYNCS 0x989680 ;  /* 0x009896800000895d */ /* 0x008fea0003900000 */
[----:B------:R-:W3:Y:S02]  /*c8a0*/  @!P0 SYNCS.PHASECHK.TRANS64 P0, [R0+URZ+0x80], R3 ;  /* 0x00008003000085a7 */ /* 0x000ee400080010ff */
[----:B---3--:R-:W-:Y:S05]  /*c8b0*/  @!P0 BRA `(.L_x_187) ;  /* 0xfffffffc00f08947 */ /* 0x008fea000383ffff */
[----:B------:R-:W-:Y:S05]  /*c8c0*/  BRA `(.L_x_188) ;  /* 0xffffff8c00007947 */ /* 0x000fea000383ffff */
.L_x_100:
[----:B-1----:R1:W2:Y:S02]  /*c8d0*/  SYNCS.PHASECHK.TRANS64.TRYWAIT P0, [R3+URZ+0xa0], R0 ;  /* 0x0000a000030075a7 */ /* 0x0022a400080011ff */
[----:B--2---:R-:W-:Y:S05]  /*c8e0*/  @!P0 NANOSLEEP.SYNCS 0x989680 ;  /* 0x009896800000895d */ /* 0x004fea0003900000 */
[----:B------:R-:W2:Y:S02]  /*c8f0*/  @!P0 SYNCS.PHASECHK.TRANS64 P0, [R3+URZ+0xa0], R0 ;  /* 0x0000a000030085a7 */ /* 0x000ea400080010ff */
[----:B--2---:R-:W-:Y:S05]  /*c900*/  @!P0 BRA `(.L_x_100) ;  /* 0xfffffffc00f08947 */ /* 0x004fea000383ffff */
[----:B------:R-:W-:Y:S05]  /*c910*/  BRA `(.L_x_189) ;  /* 0xffffff8c00c87947 */ /* 0x000fea000383ffff */
.L_x_111:
[----:B-1----:R1:W2:Y:S02]  /*c920*/  SYNCS.PHASECHK.TRANS64.TRYWAIT P1, [R3+URZ+0x50], R0 ;  /* 0x00005000030075a7 */ /* 0x0022a400080211ff */
[----:B--2---:R-:W-:Y:S05]  /*c930*/  @!P1 NANOSLEEP.SYNCS 0x989680 ;  /* 0x009896800000995d */ /* 0x004fea0003900000 */
[----:B------:R-:W2:Y:S02]  /*c940*/  @!P1 SYNCS.PHASECHK.TRANS64 P1, [R3+URZ+0x50], R0 ;  /* 0x00005000030095a7 */ /* 0x000ea400080210ff */
[----:B--2---:R-:W-:Y:S05]  /*c950*/  @!P1 BRA `(.L_x_111) ;  /* 0xfffffffc00f09947 */ /* 0x004fea000383ffff */
[----:B------:R-:W-:Y:S05]  /*c960*/  BRA `(.L_x_110) ;  /* 0xffffff9c00487947 */ /* 0x000fea000383ffff */
.L_x_113:
[----:B--2---:R2:W4:Y:S02]  /*c970*/  SYNCS.PHASECHK.TRANS64.TRYWAIT P0, [R163+URZ+0xc0], R2 ;  /* 0x0000c002a30075a7 */ /* 0x00452400080011ff */
[----:B----4-:R-:W-:Y:S05]  /*c980*/  @!P0 NANOSLEEP.SYNCS 0x989680 ;  /* 0x009896800000895d */ /* 0x010fea0003900000 */
[----:B------:R-:W4:Y:S02]  /*c990*/  @!P0 SYNCS.PHASECHK.TRANS64 P0, [R163+URZ+0xc0], R2 ;  /* 0x0000c002a30085a7 */ /* 0x000f2400080010ff */
[----:B----4-:R-:W-:Y:S05]  /*c9a0*/  @!P0 BRA `(.L_x_113) ;  /* 0xfffffffc00f08947 */ /* 0x010fea000383ffff */
[----:B------:R-:W-:Y:S05]  /*c9b0*/  BRA `(.L_x_112) ;  /* 0xffffff9c00a47947 */ /* 0x000fea000383ffff */
.L_x_122:
[----:B--2---:R2:W3:Y:S02]  /*c9c0*/  SYNCS.PHASECHK.TRANS64.TRYWAIT P0, [R191+URZ+0x50], R0 ;  /* 0x00005000bf0075a7 */ /* 0x0044e400080011ff */
[----:B---3--:R-:W-:Y:S05]  /*c9d0*/  @!P0 NANOSLEEP.SYNCS 0x989680 ;  /* 0x009896800000895d */ /* 0x008fea0003900000 */
[----:B------:R-:W3:Y:S02]  /*c9e0*/  @!P0 SYNCS.PHASECHK.TRANS64 P0, [R191+URZ+0x50], R0 ;  /* 0x00005000bf0085a7 */ /* 0x000ee400080010ff */
[----:B---3--:R-:W-:Y:S05]  /*c9f0*/  @!P0 BRA `(.L_x_122) ;  /* 0xfffffffc00f08947 */ /* 0x008fea000383ffff */
[----:B------:R-:W-:Y:S05]  /*ca00*/  BRA `(.L_x_121) ;  /* 0xffffffb000b07947 */ /* 0x000fea000383ffff */
.L_x_131:
[----:B--2---:R2:W3:Y:S02]  /*ca10*/  SYNCS.PHASECHK.TRANS64.TRYWAIT P0, [R0+URZ+0x50], R7 ;  /* 0x00005007000075a7 */ /* 0x0044e400080011ff */
[----:B---3--:R-:W-:Y:S05]  /*ca20*/  @!P0 NANOSLEEP.SYNCS 0x989680 ;  /* 0x009896800000895d */ /* 0x008fea0003900000 */
[----:B------:R-:W3:Y:S02]  /*ca30*/  @!P0 SYNCS.PHASECHK.TRANS64 P0, [R0+URZ+0x50], R7 ;  /* 0x00005007000085a7 */ /* 0x000ee400080010ff */
[----:B---3--:R-:W-:Y:S05]  /*ca40*/  @!P0 BRA `(.L_x_131) ;  /* 0xfffffffc00f08947 */ /* 0x008fea000383ffff */
[----:B------:R-:W-:Y:S05]  /*ca50*/  BRA `(.L_x_130) ;  /* 0xffffffc800087947 */ /* 0x000fea000383ffff */
.L_x_140:
[----:B--2---:R2:W3:Y:S02]  /*ca60*/  SYNCS.PHASECHK.TRANS64.TRYWAIT P0, [R0+URZ+0x50], R5 ;  /* 0x00005005000075a7 */ /* 0x0044e400080011ff */
[----:B---3--:R-:W-:Y:S05]  /*ca70*/  @!P0 NANOSLEEP.SYNCS 0x989680 ;  /* 0x009896800000895d */ /* 0x008fea0003900000 */
[----:B------:R-:W3:Y:S02]  /*ca80*/  @!P0 SYNCS.PHASECHK.TRANS64 P0, [R0+URZ+0x50], R5 ;  /* 0x00005005000085a7 */ /* 0x000ee400080010ff */
[----:B---3--:R-:W-:Y:S05]  /*ca90*/  @!P0 BRA `(.L_x_140) ;  /* 0xfffffffc00f08947 */ /* 0x008fea000383ffff */
[----:B------:R-:W-:Y:S05]  /*caa0*/  BRA `(.L_x_139) ;  /* 0xffffffdc006c7947 */ /* 0x000fea000383ffff */
        .weak           $__internal_0_$__cuda_sm10x_tcgen05_guardrail_trap_col_being_dealloced_not_returned_by_alloc
        .type           $__internal_0_$__cuda_sm10x_tcgen05_guardrail_trap_col_being_dealloced_not_returned_by_alloc,@function
        .size           $__internal_0_$__cuda_sm10x_tcgen05_guardrail_trap_col_being_dealloced_not_returned_by_alloc,($__internal_1_$__cuda_sm10x_tcgen05_guardrail_trap_phase_invalid_during_alloc - $__internal_0_$__cuda_sm10x_tcgen05_guardrail_trap_col_being_dealloced_not_returned_by_alloc)
$__internal_0_$__cuda_sm10x_tcgen05_guardrail_trap_col_being_dealloced_not_returned_by_alloc:
[----:B------:R-:W-:Y:S05]  /*cab0*/  BPT.TRAP 0x1 ;  /* 0x000000040000795c */ /* 0x000fea0000300000 */
[----:B------:R-:W-:-:S04]  /*cac0*/  HFMA2 R3, -RZ, RZ, 0, 0 ;  /* 0x00000000ff037431 */ /* 0x000fc800000001ff */
[----:B------:R-:W-:Y:S05]  /*cad0*/  RET.REL.NODEC R2 `(_ZN7cutlass13device_kernelINS_4gemm6kernel13GemmUniversalIN4cute5tupleIJiiiiEEENS1_10collective13CollectiveMmaINS1_35MainloopSm100TmaUmmaWarpSpecializedILi5ELi2ELi2ENS5_IJNS4_1CILi4EEENSA_ILi1EEESC_EEEEENS5_IJNSA_ILi256EEESF_NSA_ILi128EEEEEENS_12float_e4m3_tENS5_IJlSC_lEEESI_SJ_NS4_8TiledMMAINS4_8MMA_AtomIJNS4_10MMA_TraitsINS4_25SM100_MMA_F8F6F4_2x1SM_SSEJSI_SI_fSF_SF_NS4_17integral_constantINS4_4UMMA5MajorELSQ_0EEESR_NSO_INSP_7ScaleInELSS_0EEEST_EEEEEENS4_6LayoutINS5_IJSC_SC_SC_EEENS5_IJNSA_ILi0EEESY_SY_EEEEENS5_IJNS4_10UnderscoreES11_S11_EEEEENS4_18SM100_TMA_2SM_LOADENS4_14ComposedLayoutINS4_7SwizzleILi3ELi4ELi3EEENS4_18smem_ptr_flag_bitsILi8EEENSW_INS5_IJNSA_ILi8EEESG_EEENS5_IJSG_SC_EEEEEEEvNS4_8identityENS4_28SM100_TMA_2SM_LOAD_MULTICASTES1E_vS1F_EENS_8epilogue10collective18CollectiveEpilogueINS1I_23Sm100TmaWarpSpecializedILi4ELi2ELi64ELb0ELb0EEEJNS5_IJSG_SF_SG_EEENS5_IJNSW_ISG_SC_EENSW_INSA_ILi64EEESC_EEEEESI_SJ_SI_SJ_NS1I_6fusion15FusionCallbacksIS1M_NS1S_17LinearCombinationISI_fSI_fLNS_15FloatRoundStyleE2EEES1N_S1R_JEEENS4_5SM1004TMEM4LOAD26SM100_TMEM_LOAD_32dp32b64xENS4_13SM90_TMA_LOADENS15_INS16_ILi2ELi4ELi3EEES19_NSW_INS5_IJS1A_S1P_EEENS5_IJS1P_SC_EEEEEEENS4_39AutoVectorizingCopyWithAssumedAlignmentILi128EEENS4_14SM90_TMA_STOREES27_S29_S29_EEEvvEEEEvNT_6ParamsE) ;  /* 0xffffff3402487950 */ /* 0x000fea0003c3ffff */
        .weak           $__internal_1_$__cuda_sm10x_tcgen05_guardrail_trap_phase_invalid_during_alloc
        .type           $__internal_1_$__cuda_sm10x_tcgen05_guardrail_trap_phase_invalid_during_alloc,@function
        .size           $__internal_1_$__cuda_sm10x_tcgen05_guardrail_trap_phase_invalid_during_alloc,($__internal_2_$__cuda_sm10x_tcgen05_guardrail_trap_unallocated_columns_being_dealloced - $__internal_1_$__cuda_sm10x_tcgen05_guardrail_trap_phase_invalid_during_alloc)
$__internal_1_$__cuda_sm10x_tcgen05_guardrail_trap_phase_invalid_during_alloc:
[----:B------:R-:W-:Y:S05]  /*cae0*/  BPT.TRAP 0x1 ;  /* 0x000000040000795c */ /* 0x000fea0000300000 */
[----:B------:R-:W-:-:S04]  /*caf0*/  MOV R5, 0x0 ;  /* 0x0000000000057802 */ /* 0x000fc80000000f00 */
[----:B------:R-:W-:Y:S05]  /*cb00*/  RET.REL.NODEC R4 `(_ZN7cutlass13device_kernelINS_4gemm6kernel13GemmUniversalIN4cute5tupleIJiiiiEEENS1_10collective13CollectiveMmaINS1_35MainloopSm100TmaUmmaWarpSpecializedILi5ELi2ELi2ENS5_IJNS4_1CILi4EEENSA_ILi1EEESC_EEEEENS5_IJNSA_ILi256EEESF_NSA_ILi128EEEEEENS_12float_e4m3_tENS5_IJlSC_lEEESI_SJ_NS4_8TiledMMAINS4_8MMA_AtomIJNS4_10MMA_TraitsINS4_25SM100_MMA_F8F6F4_2x1SM_SSEJSI_SI_fSF_SF_NS4_17integral_constantINS4_4UMMA5MajorELSQ_0EEESR_NSO_INSP_7ScaleInELSS_0EEEST_EEEEEENS4_6LayoutINS5_IJSC_SC_SC_EEENS5_IJNSA_ILi0EEESY_SY_EEEEENS5_IJNS4_10UnderscoreES11_S11_EEEEENS4_18SM100_TMA_2SM_LOADENS4_14ComposedLayoutINS4_7SwizzleILi3ELi4ELi3EEENS4_18smem_ptr_flag_bitsILi8EEENSW_INS5_IJNSA_ILi8EEESG_EEENS5_IJSG_SC_EEEEEEEvNS4_8identityENS4_28SM100_TMA_2SM_LOAD_MULTICASTES1E_vS1F_EENS_8epilogue10collective18CollectiveEpilogueINS1I_23Sm100TmaWarpSpecializedILi4ELi2ELi64ELb0ELb0EEEJNS5_IJSG_SF_SG_EEENS5_IJNSW_ISG_SC_EENSW_INSA_ILi64EEESC_EEEEESI_SJ_SI_SJ_NS1I_6fusion15FusionCallbacksIS1M_NS1S_17LinearCombinationISI_fSI_fLNS_15FloatRoundStyleE2EEES1N_S1R_JEEENS4_5SM1004TMEM4LOAD26SM100_TMEM_LOAD_32dp32b64xENS4_13SM90_TMA_LOADENS15_INS16_ILi2ELi4ELi3EEES19_NSW_INS5_IJS1A_S1P_EEENS5_IJS1P_SC_EEEEEEENS4_39AutoVectorizingCopyWithAssumedAlignmentILi128EEENS4_14SM90_TMA_STOREES27_S29_S29_EEEvvEEEEvNT_6ParamsE) ;  /* 0xffffff34043c7950 */ /* 0x000fea0003c3ffff */
        .weak           $__internal_2_$__cuda_sm10x_tcgen05_guardrail_trap_unallocated_columns_being_dealloced
        .type           $__internal_2_$__cuda_sm10x_tcgen05_guardrail_trap_unallocated_columns_being_dealloced,@function
        .size           $__internal_2_$__cuda_sm10x_tcgen05_guardrail_trap_unallocated_columns_being_dealloced,(.L_x_191 - $__internal_2_$__cuda_sm10x_tcgen05_guardrail_trap_unallocated_columns_being_dealloced)
$__internal_2_$__cuda_sm10x_tcgen05_guardrail_trap_unallocated_columns_being_dealloced:
[----:B------:R-:W-:Y:S05]  /*cb10*/  BPT.TRAP 0x1 ;  /* 0x000000040000795c */ /* 0x000fea0000300000 */
[----:B------:R-:W-:-:S04]  /*cb20*/  HFMA2 R3, -RZ, RZ, 0, 0 ;  /* 0x00000000ff037431 */ /* 0x000fc800000001ff */
[----:B------:R-:W-:Y:S05]  /*cb30*/  RET.REL.NODEC R2 `(_ZN7cutlass13device_kernelINS_4gemm6kernel13GemmUniversalIN4cute5tupleIJiiiiEEENS1_10collective13CollectiveMmaINS1_35MainloopSm100TmaUmmaWarpSpecializedILi5ELi2ELi2ENS5_IJNS4_1CILi4EEENSA_ILi1EEESC_EEEEENS5_IJNSA_ILi256EEESF_NSA_ILi128EEEEEENS_12float_e4m3_tENS5_IJlSC_lEEESI_SJ_NS4_8TiledMMAINS4_8MMA_AtomIJNS4_10MMA_TraitsINS4_25SM100_MMA_F8F6F4_2x1SM_SSEJSI_SI_fSF_SF_NS4_17integral_constantINS4_4UMMA5MajorELSQ_0EEESR_NSO_INSP_7ScaleInELSS_0EEEST_EEEEEENS4_6LayoutINS5_IJSC_SC_SC_EEENS5_IJNSA_ILi0EEESY_SY_EEEEENS5_IJNS4_10UnderscoreES11_S11_EEEEENS4_18SM100_TMA_2SM_LOADENS4_14ComposedLayoutINS4_7SwizzleILi3ELi4ELi3EEENS4_18smem_ptr_flag_bitsILi8EEENSW_INS5_IJNSA_ILi8EEESG_EEENS5_IJSG_SC_EEEEEEEvNS4_8identityENS4_28SM100_TMA_2SM_LOAD_MULTICASTES1E_vS1F_EENS_8epilogue10collective18CollectiveEpilogueINS1I_23Sm100TmaWarpSpecializedILi4ELi2ELi64ELb0ELb0EEEJNS5_IJSG_SF_SG_EEENS5_IJNSW_ISG_SC_EENSW_INSA_ILi64EEESC_EEEEESI_SJ_SI_SJ_NS1I_6fusion15FusionCallbacksIS1M_NS1S_17LinearCombinationISI_fSI_fLNS_15FloatRoundStyleE2EEES1N_S1R_JEEENS4_5SM1004TMEM4LOAD26SM100_TMEM_LOAD_32dp32b64xENS4_13SM90_TMA_LOADENS15_INS16_ILi2ELi4ELi3EEES19_NSW_INS5_IJS1A_S1P_EEENS5_IJS1P_SC_EEEEEEENS4_39AutoVectorizingCopyWithAssumedAlignmentILi128EEENS4_14SM90_TMA_STOREES27_S29_S29_EEEvvEEEEvNT_6ParamsE) ;  /* 0xffffff3402307950 */ /* 0x000fea0003c3ffff */
.L_x_190:
[----:B------:R-:W-:-:S00]  /*cb40*/  BRA `(.L_x_190) ;  /* 0xfffffffc00fc7947 */ /* 0x000fc0000383ffff */
[----:B------:R-:W-:-:S00]  /*cb50*/  NOP ;  /* 0x0000000000007918 */ /* 0x000fc00000000000 */
        /* <DEDUP_REMOVED lines=10> */
.L_x_191:


//--------------------- .nv.global.init           --------------------------
	.section	.nv.global.init,"aw",@progbits
.nv.global.init:
	.type		$str$27,@object
	.size		$str$27,($str$28 - $str$27)
$str$27:
        /*0000*/ 	.byte	0x28, 0x61, 0x64, 0x64, 0x72, 0x65, 0x73, 0x73, 0x20, 0x26, 0x20, 0x6d, 0x61, 0x73, 0x6b, 0x29
        /*0010*/ 	.byte	0x20, 0x3d, 0x3d, 0x20, 0x30, 0x00
	.type		$str$28,@object
	.size		$str$28,($str$26 - $str$28)
$str$28:
        /*0016*/ 	.byte	0x2f, 0x74, 0x6d, 0x70, 0x2f, 0x63, 0x75, 0x74, 0x6c, 0x61, 0x73, 0x73, 0x5f, 0x73, 0x77, 0x65
        /*0026*/ 	.byte	0x65, 0x70, 0x5f, 0x73, 0x72, 0x63, 0x2f, 0x69, 0x6e, 0x63, 0x6c, 0x75, 0x64, 0x65, 0x2f, 0x63
        /*0036*/ 	.byte	0x75, 0x74, 0x65, 0x2f, 0x70, 0x6f, 0x69, 0x6e, 0x74, 0x65, 0x72, 0x5f, 0x66, 0x6c, 0x61, 0x67
        /*0046*/ 	.byte	0x67, 0x65, 0x64, 0x2e, 0x68, 0x70, 0x70, 0x00
	.type		$str$26,@object
	.size		$str$26,($str$25 - $str$26)
$str$26:
        /*004e*/ 	.byte	0x2f, 0x74, 0x6d, 0x70, 0x2f, 0x63, 0x75, 0x74, 0x6c, 0x61, 0x73, 0x73, 0x5f, 0x73, 0x77, 0x65
        /*005e*/ 	.byte	0x65, 0x70, 0x5f, 0x73, 0x72, 0x63, 0x2f, 0x69, 0x6e, 0x63, 0x6c, 0x75, 0x64, 0x65, 0x2f, 0x63
        /*006e*/ 	.byte	0x75, 0x74, 0x65, 0x2f, 0x61, 0x74, 0x6f, 0x6d, 0x2f, 0x63, 0x6f, 0x70, 0x79, 0x5f, 0x74, 0x72
        /*007e*/ 	.byte	0x61, 0x69, 0x74, 0x73, 0x5f, 0x73, 0x6d, 0x31, 0x30, 0x30, 0x2e, 0x68, 0x70, 0x70, 0x00
	.type		$str$25,@object
	.size		$str$25,(__unnamed_1 - $str$25)
$str$25:
        /*008d*/ 	.byte	0x28, 0x28, 0x75, 0x69, 0x6e, 0x74, 0x33, 0x32, 0x5f, 0x74, 0x28, 0x74, 0x68, 0x72, 0x65, 0x61
        /*009d*/ 	.byte	0x64, 0x49, 0x64, 0x78, 0x2e, 0x78, 0x29, 0x20, 0x2f, 0x20, 0x33, 0x32, 0x29, 0x20, 0x25, 0x20
        /*00ad*/ 	.byte	0x34, 0x29, 0x20, 0x3d, 0x3d, 0x20, 0x28, 0x28, 0x28, 0x74, 0x6d, 0x65, 0x6d, 0x5f, 0x61, 0x64
        /*00bd*/ 	.byte	0x64, 0x72, 0x20, 0x3e, 0x3e, 0x20, 0x31, 0x36, 0x29, 0x20, 0x2f, 0x20, 0x33, 0x32, 0x29, 0x20
        /*00cd*/ 	.byte	0x25, 0x20, 0x34, 0x29, 0x00
	.type		__unnamed_1,@object
	.size		__unnamed_1,(__unnamed_2 - __unnamed_1)
__unnamed_1:
        /*00d2*/ 	.byte	0x61, 0x75, 0x74, 0x6f, 0x20, 0x63, 0x75, 0x74, 0x65, 0x3a, 0x3a, 0x61, 0x73, 0x5f, 0x70, 0x6f
        /* <DEDUP_REMOVED lines=24> */
        /*0262*/ 	.byte	0x43, 0x3c, 0x38, 0x31, 0x39, 0x32, 0x3e, 0x3e, 0x3e, 0x3e, 0x5d, 0x00
	.type		__unnamed_2,@object
	.size		__unnamed_2,(__unnamed_3 - __unnamed_2)
__unnamed_2:
        /* <DEDUP_REMOVED lines=26> */
	.type		__unnamed_3,@object
	.size		__unnamed_3,(.L_3 - __unnamed_3)
__unnamed_3:
        /* <DEDUP_REMOVED lines=42> */
        /*06aa*/ 	.byte	0x3e, 0x3e, 0x3e, 0x3e, 0x5d, 0x00
.L_3:


//--------------------- .nv.shared._ZN7cutlass13device_kernelINS_4gemm6kernel13GemmUniversalIN4cute5tupleIJiiiiEEENS1_10collective13CollectiveMmaINS1_35MainloopSm100TmaUmmaWarpSpecializedILi5ELi2ELi2ENS5_IJNS4_1CILi4EEENSA_ILi1EEESC_EEEEENS5_IJNSA_ILi256EEESF_NSA_ILi128EEEEEENS_12float_e4m3_tENS5_IJlSC_lEEESI_SJ_NS4_8TiledMMAINS4_8MMA_AtomIJNS4_10MMA_TraitsINS4_25SM100_MMA_F8F6F4_2x1SM_SSEJSI_SI_fSF_SF_NS4_17integral_constantINS4_4UMMA5MajorELSQ_0EEESR_NSO_INSP_7ScaleInELSS_0EEEST_EEEEEENS4_6LayoutINS5_IJSC_SC_SC_EEENS5_IJNSA_ILi0EEESY_SY_EEEEENS5_IJNS4_10UnderscoreES11_S11_EEEEENS4_18SM100_TMA_2SM_LOADENS4_14ComposedLayoutINS4_7SwizzleILi3ELi4ELi3EEENS4_18smem_ptr_flag_bitsILi8EEENSW_INS5_IJNSA_ILi8EEESG_EEENS5_IJSG_SC_EEEEEEEvNS4_8identityENS4_28SM100_TMA_2SM_LOAD_MULTICASTES1E_vS1F_EENS_8epilogue10collective18CollectiveEpilogueINS1I_23Sm100TmaWarpSpecializedILi4ELi2ELi64ELb0ELb0EEEJNS5_IJSG_SF_SG_EEENS5_IJNSW_ISG_SC_EENSW_INSA_ILi64EEESC_EEEEESI_SJ_SI_SJ_NS1I_6fusion15FusionCallbacksIS1M_NS1S_17LinearCombinationISI_fSI_fLNS_15FloatRoundStyleE2EEES1N_S1R_JEEENS4_5SM1004TMEM4LOAD26SM100_TMEM_LOAD_32dp32b64xENS4_13SM90_TMA_LOADENS15_INS16_ILi2ELi4ELi3EEES19_NSW_INS5_IJS1A_S1P_EEENS5_IJS1P_SC_EEEEEEENS4_39AutoVectorizingCopyWithAssumedAlignmentILi128EEENS4_14SM90_TMA_STOREES27_S29_S29_EEEvvEEEEvNT_6ParamsE --------------------------
	.section	.nv.shared._ZN7cutlass13device_kernelINS_4gemm6kernel13GemmUniversalIN4cute5tupleIJiiiiEEENS1_10collective13CollectiveMmaINS1_35MainloopSm100TmaUmmaWarpSpecializedILi5ELi2ELi2ENS5_IJNS4_1CILi4EEENSA_ILi1EEESC_EEEEENS5_IJNSA_ILi256EEESF_NSA_ILi128EEEEEENS_12float_e4m3_tENS5_IJlSC_lEEESI_SJ_NS4_8TiledMMAINS4_8MMA_AtomIJNS4_10MMA_TraitsINS4_25SM100_MMA_F8F6F4_2x1SM_SSEJSI_SI_fSF_SF_NS4_17integral_constantINS4_4UMMA5MajorELSQ_0EEESR_NSO_INSP_7ScaleInELSS_0EEEST_EEEEEENS4_6LayoutINS5_IJSC_SC_SC_EEENS5_IJNSA_ILi0EEESY_SY_EEEEENS5_IJNS4_10UnderscoreES11_S11_EEEEENS4_18SM100_TMA_2SM_LOADENS4_14ComposedLayoutINS4_7SwizzleILi3ELi4ELi3EEENS4_18smem_ptr_flag_bitsILi8EEENSW_INS5_IJNSA_ILi8EEESG_EEENS5_IJSG_SC_EEEEEEEvNS4_8identityENS4_28SM100_TMA_2SM_LOAD_MULTICASTES1E_vS1F_EENS_8epilogue10collective18CollectiveEpilogueINS1I_23Sm100TmaWarpSpecializedILi4ELi2ELi64ELb0ELb0EEEJNS5_IJSG_SF_SG_EEENS5_IJNSW_ISG_SC_EENSW_INSA_ILi64EEESC_EEEEESI_SJ_SI_SJ_NS1I_6fusion15FusionCallbacksIS1M_NS1S_17LinearCombinationISI_fSI_fLNS_15FloatRoundStyleE2EEES1N_S1R_JEEENS4_5SM1004TMEM4LOAD26SM100_TMEM_LOAD_32dp32b64xENS4_13SM90_TMA_LOADENS15_INS16_ILi2ELi4ELi3EEES19_NSW_INS5_IJS1A_S1P_EEENS5_IJS1P_SC_EEEEEEENS4_39AutoVectorizingCopyWithAssumedAlignmentILi128EEENS4_14SM90_TMA_STOREES27_S29_S29_EEEvvEEEEvNT_6ParamsE,"aw",@nobits
	.sectionflags	@""
	.align	16
	.zero		1024


//--------------------- .nv.shared.reserved.0     --------------------------
	.section	.nv.shared.reserved.0,"aw",@nobits
	.weak		__nv_reservedSMEM_offset_0_alias
	.size		__nv_reservedSMEM_offset_0_alias, 0, 64
	.other		__nv_reservedSMEM_offset_0_alias,@"STO_CUDA_RESERVED_SHARED STV_DEFAULT"
__nv_reservedSMEM_offset_0_alias:
	.zero		0
.nv.shared.reserved.0:
	.zero		64
	.weak		__nv_reservedSMEM_tcgen05_partition
	.type		__nv_reservedSMEM_tcgen05_partition,@object
	.size		__nv_reservedSMEM_tcgen05_partition,(.L_0 - __nv_reservedSMEM_tcgen05_partition)
__nv_reservedSMEM_tcgen05_partition:
	.zero		32
.L_0:


//--------------------- .nv.global                --------------------------
	.section	.nv.global,"aw",@nobits
.nv.global:
	.type		_ZN40_INTERNAL_330528a1_4_k_cu_32f92ec9_326614cute1_E,@object
	.size		_ZN40_INTERNAL_330528a1_4_k_cu_32f92ec9_326614cute1_E,(_ZN40_INTERNAL_330528a1_4_k_cu_32f92ec9_326614cuda3std3__45__cpo6cbeginE - _ZN40_INTERNAL_330528a1_4_k_cu_32f92ec9_326614cute1_E)
_ZN40_INTERNAL_330528a1_4_k_cu_32f92ec9_326614cute1_E:
	.zero		1
	.type		_ZN40_INTERNAL_330528a1_4_k_cu_32f92ec9_326614cuda3std3__45__cpo6cbeginE,@object
	.size		_ZN40_INTERNAL_330528a1_4_k_cu_32f92ec9_326614cuda3std3__45__cpo6cbeginE,(_ZN40_INTERNAL_330528a1_4_k_cu_32f92ec9_326614cuda3std3__48in_placeE - _ZN40_INTERNAL_330528a1_4_k_cu_32f92ec9_326614cuda3std3__45__cpo6cbeginE)
_ZN40_INTERNAL_330528a1_4_k_cu_32f92ec9_326614cuda3std3__45__cpo6cbeginE:
	.zero		1
	.type		_ZN40_INTERNAL_330528a1_4_k_cu_32f92ec9_326614cuda3std3__48in_placeE,@object
	.size		_ZN40_INTERNAL_330528a1_4_k_cu_32f92ec9_326614cuda3std3__48in_placeE,(_ZN40_INTERNAL_330528a1_4_k_cu_32f92ec9_326614cuda3std6ranges3__45__cpo9iter_moveE - _ZN40_INTERNAL_330528a1_4_k_cu_32f92ec9_326614cuda3std3__48in_placeE)
_ZN40_INTERNAL_330528a1_4_k_cu_32f92ec9_326614cuda3std3__48in_placeE:
	.zero		1
	.type		_ZN40_INTERNAL_330528a1_4_k_cu_32f92ec9_326614cuda3std6ranges3__45__cpo9iter_moveE,@object
	.size		_ZN40_INTERNAL_330528a1_4_k_cu_32f92ec9_326614cuda3std6ranges3__45__cpo9iter_moveE,(_ZN40_INTERNAL_330528a1_4_k_cu_32f92ec9_326614cuda3std3__45__cpo5beginE - _ZN40_INTERNAL_330528a1_4_k_cu_32f92ec9_326614cuda3std6ranges3__45__cpo9iter_moveE)
_ZN40_INTERNAL_330528a1_4_k_cu_32f92ec9_326614cuda3std6ranges3__45__cpo9iter_moveE:
	.zero		1
	.type		_ZN40_INTERNAL_330528a1_4_k_cu_32f92ec9_326614cuda3std3__45__cpo5beginE,@object
	.size		_ZN40_INTERNAL_330528a1_4_k_cu_32f92ec9_326614cuda3std3__45__cpo5beginE,(_ZN40_INTERNAL_330528a1_4_k_cu_32f92ec9_326614cuda3std3__442_GLOBAL__N__330528a1_4_k_cu_32f92ec9_326616ignoreE - _ZN40_INTERNAL_330528a1_4_k_cu_32f92ec9_326614cuda3std3__45__cpo5beginE)
_ZN40_INTERNAL_330528a1_4_k_cu_32f92ec9_326614cuda3std3__45__cpo5beginE:
	.zero		1
	.type		_ZN40_INTERNAL_330528a1_4_k_cu_32f92ec9_326614cuda3std3__442_GLOBAL__N__330528a1_4_k_cu_32f92ec9_326616ignoreE,@object
	.size		_ZN40_INTERNAL_330528a1_4_k_cu_32f92ec9_326614cuda3std3__442_GLOBAL__N__330528a1_4_k_cu_32f92ec9_326616ignoreE,(_ZN40_INTERNAL_330528a1_4_k_cu_32f92ec9_326614cute7productE - _ZN40_INTERNAL_330528a1_4_k_cu_32f92ec9_326614cuda3std3__442_GLOBAL__N__330528a1_4_k_cu_32f92ec9_326616ignoreE)
_ZN40_INTERNAL_330528a1_4_k_cu_32f92ec9_326614cuda3std3__442_GLOBAL__N__330528a1_4_k_cu_32f92ec9_326616ignoreE:
	.zero		1
	.type		_ZN40_INTERNAL_330528a1_4_k_cu_32f92ec9_326614cute7productE,@object
	.size		_ZN40_INTERNAL_330528a1_4_k_cu_32f92ec9_326614cute7productE,(_ZN40_INTERNAL_330528a1_4_k_cu_32f92ec9_326614cuda3std3__45__cpo3endE - _ZN40_INTERNAL_330528a1_4_k_cu_32f92ec9_326614cute7productE)
_ZN40_INTERNAL_330528a1_4_k_cu_32f92ec9_326614cute7productE:
	.zero		1
	.type		_ZN40_INTERNAL_330528a1_4_k_cu_32f92ec9_326614cuda3std3__45__cpo3endE,@object
	.size		_ZN40_INTERNAL_330528a1_4_k_cu_32f92ec9_326614cuda3std3__45__cpo3endE,(_ZN40_INTERNAL_330528a1_4_k_cu_32f92ec9_326614cuda3std3__419piecewise_constructE - _ZN40_INTERNAL_330528a1_4_k_cu_32f92ec9_326614cuda3std3__45__cpo3endE)
_ZN40_INTERNAL_330528a1_4_k_cu_32f92ec9_326614cuda3std3__45__cpo3endE:
	.zero		1
	.type		_ZN40_INTERNAL_330528a1_4_k_cu_32f92ec9_326614cuda3std3__419piecewise_constructE,@object
	.size		_ZN40_INTERNAL_330528a1_4_k_cu_32f92ec9_326614cuda3std3__419piecewise_constructE,(_ZN40_INTERNAL_330528a1_4_k_cu_32f92ec9_326614cuda3std3__45__cpo4cendE - _ZN40_INTERNAL_330528a1_4_k_cu_32f92ec9_326614cuda3std3__419piecewise_constructE)
_ZN40_INTERNAL_330528a1_4_k_cu_32f92ec9_326614cuda3std3__419piecewise_constructE:
	.zero		1
	.type		_ZN40_INTERNAL_330528a1_4_k_cu_32f92ec9_326614cuda3std3__45__cpo4cendE,@object
	.size		_ZN40_INTERNAL_330528a1_4_k_cu_32f92ec9_326614cuda3std3__45__cpo4cendE,(_ZN40_INTERNAL_330528a1_4_k_cu_32f92ec9_326614cuda3std6ranges3__45__cpo4swapE - _ZN40_INTERNAL_330528a1_4_k_cu_32f92ec9_326614cuda3std3__45__cpo4cendE)
_ZN40_INTERNAL_330528a1_4_k_cu_32f92ec9_326614cuda3std3__45__cpo4cendE:
	.zero		1
	.type		_ZN40_INTERNAL_330528a1_4_k_cu_32f92ec9_326614cuda3std6ranges3__45__cpo4swapE,@object
	.size		_ZN40_INTERNAL_330528a1_4_k_cu_32f92ec9_326614cuda3std6ranges3__45__cpo4swapE,(.L_11 - _ZN40_INTERNAL_330528a1_4_k_cu_32f92ec9_326614cuda3std6ranges3__45__cpo4swapE)
_ZN40_INTERNAL_330528a1_4_k_cu_32f92ec9_326614cuda3std6ranges3__45__cpo4swapE:
	.zero		1
.L_11:


//--------------------- .nv.constant0._ZN7cutlass13device_kernelINS_4gemm6kernel13GemmUniversalIN4cute5tupleIJiiiiEEENS1_10collective13CollectiveMmaINS1_35MainloopSm100TmaUmmaWarpSpecializedILi5ELi2ELi2ENS5_IJNS4_1CILi4EEENSA_ILi1EEESC_EEEEENS5_IJNSA_ILi256EEESF_NSA_ILi128EEEEEENS_12float_e4m3_tENS5_IJlSC_lEEESI_SJ_NS4_8TiledMMAINS4_8MMA_AtomIJNS4_10MMA_TraitsINS4_25SM100_MMA_F8F6F4_2x1SM_SSEJSI_SI_fSF_SF_NS4_17integral_constantINS4_4UMMA5MajorELSQ_0EEESR_NSO_INSP_7ScaleInELSS_0EEEST_EEEEEENS4_6LayoutINS5_IJSC_SC_SC_EEENS5_IJNSA_ILi0EEESY_SY_EEEEENS5_IJNS4_10UnderscoreES11_S11_EEEEENS4_18SM100_TMA_2SM_LOADENS4_14ComposedLayoutINS4_7SwizzleILi3ELi4ELi3EEENS4_18smem_ptr_flag_bitsILi8EEENSW_INS5_IJNSA_ILi8EEESG_EEENS5_IJSG_SC_EEEEEEEvNS4_8identityENS4_28SM100_TMA_2SM_LOAD_MULTICASTES1E_vS1F_EENS_8epilogue10collective18CollectiveEpilogueINS1I_23Sm100TmaWarpSpecializedILi4ELi2ELi64ELb0ELb0EEEJNS5_IJSG_SF_SG_EEENS5_IJNSW_ISG_SC_EENSW_INSA_ILi64EEESC_EEEEESI_SJ_SI_SJ_NS1I_6fusion15FusionCallbacksIS1M_NS1S_17LinearCombinationISI_fSI_fLNS_15FloatRoundStyleE2EEES1N_S1R_JEEENS4_5SM1004TMEM4LOAD26SM100_TMEM_LOAD_32dp32b64xENS4_13SM90_TMA_LOADENS15_INS16_ILi2ELi4ELi3EEES19_NSW_INS5_IJS1A_S1P_EEENS5_IJS1P_SC_EEEEEEENS4_39AutoVectorizingCopyWithAssumedAlignmentILi128EEENS4_14SM90_TMA_STOREES27_S29_S29_EEEvvEEEEvNT_6ParamsE --------------------------
	.section	.nv.constant0._ZN7cutlass13device_kernelINS_4gemm6kernel13GemmUniversalIN4cute5tupleIJiiiiEEENS1_10collective13CollectiveMmaINS1_35MainloopSm100TmaUmmaWarpSpecializedILi5ELi2ELi2ENS5_IJNS4_1CILi4EEENSA_ILi1EEESC_EEEEENS5_IJNSA_ILi256EEESF_NSA_ILi128EEEEEENS_12float_e4m3_tENS5_IJlSC_lEEESI_SJ_NS4_8TiledMMAINS4_8MMA_AtomIJNS4_10MMA_TraitsINS4_25SM100_MMA_F8F6F4_2x1SM_SSEJSI_SI_fSF_SF_NS4_17integral_constantINS4_4UMMA5MajorELSQ_0EEESR_NSO_INSP_7ScaleInELSS_0EEEST_EEEEEENS4_6LayoutINS5_IJSC_SC_SC_EEENS5_IJNSA_ILi0EEESY_SY_EEEEENS5_IJNS4_10UnderscoreES11_S11_EEEEENS4_18SM100_TMA_2SM_LOADENS4_14ComposedLayoutINS4_7SwizzleILi3ELi4ELi3EEENS4_18smem_ptr_flag_bitsILi8EEENSW_INS5_IJNSA_ILi8EEESG_EEENS5_IJSG_SC_EEEEEEEvNS4_8identityENS4_28SM100_TMA_2SM_LOAD_MULTICASTES1E_vS1F_EENS_8epilogue10collective18CollectiveEpilogueINS1I_23Sm100TmaWarpSpecializedILi4ELi2ELi64ELb0ELb0EEEJNS5_IJSG_SF_SG_EEENS5_IJNSW_ISG_SC_EENSW_INSA_ILi64EEESC_EEEEESI_SJ_SI_SJ_NS1I_6fusion15FusionCallbacksIS1M_NS1S_17LinearCombinationISI_fSI_fLNS_15FloatRoundStyleE2EEES1N_S1R_JEEENS4_5SM1004TMEM4LOAD26SM100_TMEM_LOAD_32dp32b64xENS4_13SM90_TMA_LOADENS15_INS16_ILi2ELi4ELi3EEES19_NSW_INS5_IJS1A_S1P_EEENS5_IJS1P_SC_EEEEEEENS4_39AutoVectorizingCopyWithAssumedAlignmentILi128EEENS4_14SM90_TMA_STOREES27_S29_S29_EEEvvEEEEvNT_6ParamsE,"a",@progbits
	.sectionflags	@""
	.align	4
.nv.constant0._ZN7cutlass13device_kernelINS_4gemm6kernel13GemmUniversalIN4cute5tupleIJiiiiEEENS1_10collective13CollectiveMmaINS1_35MainloopSm100TmaUmmaWarpSpecializedILi5ELi2ELi2ENS5_IJNS4_1CILi4EEENSA_ILi1EEESC_EEEEENS5_IJNSA_ILi256EEESF_NSA_ILi128EEEEEENS_12float_e4m3_tENS5_IJlSC_lEEESI_SJ_NS4_8TiledMMAINS4_8MMA_AtomIJNS4_10MMA_TraitsINS4_25SM100_MMA_F8F6F4_2x1SM_SSEJSI_SI_fSF_SF_NS4_17integral_constantINS4_4UMMA5MajorELSQ_0EEESR_NSO_INSP_7ScaleInELSS_0EEEST_EEEEEENS4_6LayoutINS5_IJSC_SC_SC_EEENS5_IJNSA_ILi0EEESY_SY_EEEEENS5_IJNS4_10UnderscoreES11_S11_EEEEENS4_18SM100_TMA_2SM_LOADENS4_14ComposedLayoutINS4_7SwizzleILi3ELi4ELi3EEENS4_18smem_ptr_flag_bitsILi8EEENSW_INS5_IJNSA_ILi8EEESG_EEENS5_IJSG_SC_EEEEEEEvNS4_8identityENS4_28SM100_TMA_2SM_LOAD_MULTICASTES1E_vS1F_EENS_8epilogue10collective18CollectiveEpilogueINS1I_23Sm100TmaWarpSpecializedILi4ELi2ELi64ELb0ELb0EEEJNS5_IJSG_SF_SG_EEENS5_IJNSW_ISG_SC_EENSW_INSA_ILi64EEESC_EEEEESI_SJ_SI_SJ_NS1I_6fusion15FusionCallbacksIS1M_NS1S_17LinearCombinationISI_fSI_fLNS_15FloatRoundStyleE2EEES1N_S1R_JEEENS4_5SM1004TMEM4LOAD26SM100_TMEM_LOAD_32dp32b64xENS4_13SM90_TMA_LOADENS15_INS16_ILi2ELi4ELi3EEES19_NSW_INS5_IJS1A_S1P_EEENS5_IJS1P_SC_EEEEEEENS4_39AutoVectorizingCopyWithAssumedAlignmentILi128EEENS4_14SM90_TMA_STOREES27_S29_S29_EEEvvEEEEvNT_6ParamsE:
	.zero		2944


//--------------------- SYMBOLS --------------------------

	.type		.nv.reservedSmem.offset0,@object
	.size		.nv.reservedSmem.offset0,0x4
	.type		.nv.reservedSmem.cap,@object
	.size		.nv.reservedSmem.cap,0x4
	.type		__assertfail,@function
